	.headerflags	@"EF_CUDA_TEXMODE_UNIFIED EF_CUDA_64BIT_ADDRESS EF_CUDA_ACCELERATORS EF_CUDA_SM90 EF_CUDA_VIRTUAL_SM(EF_CUDA_SM90)"
	.elftype	@"ET_EXEC"


//--------------------- .nv.info                  --------------------------
	.section	.nv.info,"",@"SHT_CUDA_INFO"
	.align	4


	//----- nvinfo : EIATTR_REGCOUNT
	.align		4
        /*0000*/ 	.byte	0x04, 0x2f
        /*0002*/ 	.short	(.L_1 - .L_0)
	.align		4
.L_0:
        /*0004*/ 	.word	index@(triton_poi_fused_cat_23)
        /*0008*/ 	.word	0x00000020


	//----- nvinfo : EIATTR_MIN_STACK_SIZE
	.align		4
.L_1:
        /*000c*/ 	.byte	0x04, 0x12
        /*000e*/ 	.short	(.L_3 - .L_2)
	.align		4
.L_2:
        /*0010*/ 	.word	index@(triton_poi_fused_cat_23)
        /*0014*/ 	.word	0x00000000


	//----- nvinfo : EIATTR_FRAME_SIZE
	.align		4
.L_3:
        /*0018*/ 	.byte	0x04, 0x11
        /*001a*/ 	.short	(.L_5 - .L_4)
	.align		4
.L_4:
        /*001c*/ 	.word	index@(triton_poi_fused_cat_23)
        /*0020*/ 	.word	0x00000000


	//----- nvinfo : EIATTR_MIN_STACK_SIZE
	.align		4
.L_5:
        /*0024*/ 	.byte	0x04, 0x12
        /*0026*/ 	.short	(.L_7 - .L_6)
	.align		4
.L_6:
        /*0028*/ 	.word	index@(triton_poi_fused_cat_23)
        /*002c*/ 	.word	0x00000000
.L_7:


//--------------------- .nv.info.triton_poi_fused_cat_23 --------------------------
	.section	.nv.info.triton_poi_fused_cat_23,"",@"SHT_CUDA_INFO"
	.sectionflags	@""
	.align	4


	//----- nvinfo : EIATTR_CUDA_API_VERSION
	.align		4
        /*0000*/ 	.byte	0x04, 0x37
        /*0002*/ 	.short	(.L_9 - .L_8)
.L_8:
        /*0004*/ 	.word	0x0000007c


	//----- nvinfo : EIATTR_KPARAM_INFO
	.align		4
.L_9:
        /*0008*/ 	.byte	0x04, 0x17
        /*000a*/ 	.short	(.L_11 - .L_10)
.L_10:
        /*000c*/ 	.word	0x00000000
        /*0010*/ 	.short	0x001e
        /*0012*/ 	.short	0x00f0
        /*0014*/ 	.byte	0x00, 0xf0, 0x11, 0x00


	//----- nvinfo : EIATTR_KPARAM_INFO
	.align		4
.L_11:
        /*0018*/ 	.byte	0x04, 0x17
        /*001a*/ 	.short	(.L_13 - .L_12)
.L_12:
        /*001c*/ 	.word	0x00000000
        /*0020*/ 	.short	0x001d
        /*0022*/ 	.short	0x00e8
        /*0024*/ 	.byte	0x00, 0xf4, 0x21, 0x00


	//----- nvinfo : EIATTR_KPARAM_INFO
	.align		4
.L_13:
        /*0028*/ 	.byte	0x04, 0x17
        /*002a*/ 	.short	(.L_15 - .L_14)
.L_14:
        /*002c*/ 	.word	0x00000000
        /*0030*/ 	.short	0x001c
        /*0032*/ 	.short	0x00e0
        /*0034*/ 	.byte	0x00, 0xf4, 0x21, 0x00


	//----- nvinfo : EIATTR_KPARAM_INFO
	.align		4
.L_15:
        /*0038*/ 	.byte	0x04, 0x17
        /*003a*/ 	.short	(.L_17 - .L_16)
.L_16:
        /*003c*/ 	.word	0x00000000
        /*0040*/ 	.short	0x001b
        /*0042*/ 	.short	0x00d8
        /*0044*/ 	.byte	0x00, 0xf4, 0x21, 0x00


	//----- nvinfo : EIATTR_KPARAM_INFO
	.align		4
.L_17:
        /*0048*/ 	.byte	0x04, 0x17
        /*004a*/ 	.short	(.L_19 - .L_18)
.L_18:
        /*004c*/ 	.word	0x00000000
        /*0050*/ 	.short	0x001a
        /*0052*/ 	.short	0x00d0
        /*0054*/ 	.byte	0x00, 0xf4, 0x21, 0x00


	//----- nvinfo : EIATTR_KPARAM_INFO
	.align		4
.L_19:
        /*0058*/ 	.byte	0x04, 0x17
        /*005a*/ 	.short	(.L_21 - .L_20)
.L_20:
        /*005c*/ 	.word	0x00000000
        /*0060*/ 	.short	0x0019
        /*0062*/ 	.short	0x00c8
        /*0064*/ 	.byte	0x00, 0xf4, 0x21, 0x00


	//----- nvinfo : EIATTR_KPARAM_INFO
	.align		4
.L_21:
        /*0068*/ 	.byte	0x04, 0x17
        /*006a*/ 	.short	(.L_23 - .L_22)
.L_22:
        /*006c*/ 	.word	0x00000000
        /*0070*/ 	.short	0x0018
        /*0072*/ 	.short	0x00c0
        /*0074*/ 	.byte	0x00, 0xf4, 0x21, 0x00


	//----- nvinfo : EIATTR_KPARAM_INFO
	.align		4
.L_23:
        /*0078*/ 	.byte	0x04, 0x17
        /*007a*/ 	.short	(.L_25 - .L_24)
.L_24:
        /*007c*/ 	.word	0x00000000
        /*0080*/ 	.short	0x0017
        /*0082*/ 	.short	0x00b8
        /*0084*/ 	.byte	0x00, 0xf4, 0x21, 0x00


	//----- nvinfo : EIATTR_KPARAM_INFO
	.align		4
.L_25:
        /*0088*/ 	.byte	0x04, 0x17
        /*008a*/ 	.short	(.L_27 - .L_26)
.L_26:
        /*008c*/ 	.word	0x00000000
        /*0090*/ 	.short	0x0016
        /*0092*/ 	.short	0x00b0
        /*0094*/ 	.byte	0x00, 0xf4, 0x21, 0x00


	//----- nvinfo : EIATTR_KPARAM_INFO
	.align		4
.L_27:
        /*0098*/ 	.byte	0x04, 0x17
        /*009a*/ 	.short	(.L_29 - .L_28)
.L_28:
        /*009c*/ 	.word	0x00000000
        /*00a0*/ 	.short	0x0015
        /*00a2*/ 	.short	0x00a8
        /*00a4*/ 	.byte	0x00, 0xf4, 0x21, 0x00


	//----- nvinfo : EIATTR_KPARAM_INFO
	.align		4
.L_29:
        /*00a8*/ 	.byte	0x04, 0x17
        /*00aa*/ 	.short	(.L_31 - .L_30)
.L_30:
        /*00ac*/ 	.word	0x00000000
        /*00b0*/ 	.short	0x0014
        /*00b2*/ 	.short	0x00a0
        /*00b4*/ 	.byte	0x00, 0xf4, 0x21, 0x00


	//----- nvinfo : EIATTR_KPARAM_INFO
	.align		4
.L_31:
        /*00b8*/ 	.byte	0x04, 0x17
        /*00ba*/ 	.short	(.L_33 - .L_32)
.L_32:
        /*00bc*/ 	.word	0x00000000
        /*00c0*/ 	.short	0x0013
        /*00c2*/ 	.short	0x0098
        /*00c4*/ 	.byte	0x00, 0xf4, 0x21, 0x00


	//----- nvinfo : EIATTR_KPARAM_INFO
	.align		4
.L_33:
        /*00c8*/ 	.byte	0x04, 0x17
        /*00ca*/ 	.short	(.L_35 - .L_34)
.L_34:
        /*00cc*/ 	.word	0x00000000
        /*00d0*/ 	.short	0x0012
        /*00d2*/ 	.short	0x0090
        /*00d4*/ 	.byte	0x00, 0xf4, 0x21, 0x00


	//----- nvinfo : EIATTR_KPARAM_INFO
	.align		4
.L_35:
        /*00d8*/ 	.byte	0x04, 0x17
        /*00da*/ 	.short	(.L_37 - .L_36)
.L_36:
        /*00dc*/ 	.word	0x00000000
        /*00e0*/ 	.short	0x0011
        /*00e2*/ 	.short	0x0088
        /*00e4*/ 	.byte	0x00, 0xf4, 0x21, 0x00


	//----- nvinfo : EIATTR_KPARAM_INFO
	.align		4
.L_37:
        /*00e8*/ 	.byte	0x04, 0x17
        /*00ea*/ 	.short	(.L_39 - .L_38)
.L_38:
        /*00ec*/ 	.word	0x00000000
        /*00f0*/ 	.short	0x0010
        /*00f2*/ 	.short	0x0080
        /*00f4*/ 	.byte	0x00, 0xf4, 0x21, 0x00


	//----- nvinfo : EIATTR_KPARAM_INFO
	.align		4
.L_39:
        /*00f8*/ 	.byte	0x04, 0x17
        /*00fa*/ 	.short	(.L_41 - .L_40)
.L_40:
        /*00fc*/ 	.word	0x00000000
        /*0100*/ 	.short	0x000f
        /*0102*/ 	.short	0x0078
        /*0104*/ 	.byte	0x00, 0xf4, 0x21, 0x00


	//----- nvinfo : EIATTR_KPARAM_INFO
	.align		4
.L_41:
        /*0108*/ 	.byte	0x04, 0x17
        /*010a*/ 	.short	(.L_43 - .L_42)
.L_42:
        /*010c*/ 	.word	0x00000000
        /*0110*/ 	.short	0x000e
        /*0112*/ 	.short	0x0070
        /*0114*/ 	.byte	0x00, 0xf4, 0x21, 0x00


	//----- nvinfo : EIATTR_KPARAM_INFO
	.align		4
.L_43:
        /*0118*/ 	.byte	0x04, 0x17
        /*011a*/ 	.short	(.L_45 - .L_44)
.L_44:
        /*011c*/ 	.word	0x00000000
        /*0120*/ 	.short	0x000d
        /*0122*/ 	.short	0x0068
        /*0124*/ 	.byte	0x00, 0xf4, 0x21, 0x00


	//----- nvinfo : EIATTR_KPARAM_INFO
	.align		4
.L_45:
        /*0128*/ 	.byte	0x04, 0x17
        /*012a*/ 	.short	(.L_47 - .L_46)
.L_46:
        /*012c*/ 	.word	0x00000000
        /*0130*/ 	.short	0x000c
        /*0132*/ 	.short	0x0060
        /*0134*/ 	.byte	0x00, 0xf4, 0x21, 0x00


	//----- nvinfo : EIATTR_KPARAM_INFO
	.align		4
.L_47:
        /*0138*/ 	.byte	0x04, 0x17
        /*013a*/ 	.short	(.L_49 - .L_48)
.L_48:
        /*013c*/ 	.word	0x00000000
        /*0140*/ 	.short	0x000b
        /*0142*/ 	.short	0x0058
        /*0144*/ 	.byte	0x00, 0xf4, 0x21, 0x00


	//----- nvinfo : EIATTR_KPARAM_INFO
	.align		4
.L_49:
        /*0148*/ 	.byte	0x04, 0x17
        /*014a*/ 	.short	(.L_51 - .L_50)
.L_50:
        /*014c*/ 	.word	0x00000000
        /*0150*/ 	.short	0x000a
        /*0152*/ 	.short	0x0050
        /*0154*/ 	.byte	0x00, 0xf4, 0x21, 0x00


	//----- nvinfo : EIATTR_KPARAM_INFO
	.align		4
.L_51:
        /*0158*/ 	.byte	0x04, 0x17
        /*015a*/ 	.short	(.L_53 - .L_52)
.L_52:
        /*015c*/ 	.word	0x00000000
        /*0160*/ 	.short	0x0009
        /*0162*/ 	.short	0x0048
        /*0164*/ 	.byte	0x00, 0xf4, 0x21, 0x00


	//----- nvinfo : EIATTR_KPARAM_INFO
	.align		4
.L_53:
        /*0168*/ 	.byte	0x04, 0x17
        /*016a*/ 	.short	(.L_55 - .L_54)
.L_54:
        /*016c*/ 	.word	0x00000000
        /*0170*/ 	.short	0x0008
        /*0172*/ 	.short	0x0040
        /*0174*/ 	.byte	0x00, 0xf4, 0x21, 0x00


	//----- nvinfo : EIATTR_KPARAM_INFO
	.align		4
.L_55:
        /*0178*/ 	.byte	0x04, 0x17
        /*017a*/ 	.short	(.L_57 - .L_56)
.L_56:
        /*017c*/ 	.word	0x00000000
        /*0180*/ 	.short	0x0007
        /*0182*/ 	.short	0x0038
        /*0184*/ 	.byte	0x00, 0xf4, 0x21, 0x00


	//----- nvinfo : EIATTR_KPARAM_INFO
	.align		4
.L_57:
        /*0188*/ 	.byte	0x04, 0x17
        /*018a*/ 	.short	(.L_59 - .L_58)
.L_58:
        /*018c*/ 	.word	0x00000000
        /*0190*/ 	.short	0x0006
        /*0192*/ 	.short	0x0030
        /*0194*/ 	.byte	0x00, 0xf4, 0x21, 0x00


	//----- nvinfo : EIATTR_KPARAM_INFO
	.align		4
.L_59:
        /*0198*/ 	.byte	0x04, 0x17
        /*019a*/ 	.short	(.L_61 - .L_60)
.L_60:
        /*019c*/ 	.word	0x00000000
        /*01a0*/ 	.short	0x0005
        /*01a2*/ 	.short	0x0028
        /*01a4*/ 	.byte	0x00, 0xf4, 0x21, 0x00


	//----- nvinfo : EIATTR_KPARAM_INFO
	.align		4
.L_61:
        /*01a8*/ 	.byte	0x04, 0x17
        /*01aa*/ 	.short	(.L_63 - .L_62)
.L_62:
        /*01ac*/ 	.word	0x00000000
        /*01b0*/ 	.short	0x0004
        /*01b2*/ 	.short	0x0020
        /*01b4*/ 	.byte	0x00, 0xf4, 0x21, 0x00


	//----- nvinfo : EIATTR_KPARAM_INFO
	.align		4
.L_63:
        /*01b8*/ 	.byte	0x04, 0x17
        /*01ba*/ 	.short	(.L_65 - .L_64)
.L_64:
        /*01bc*/ 	.word	0x00000000
        /*01c0*/ 	.short	0x0003
        /*01c2*/ 	.short	0x0018
        /*01c4*/ 	.byte	0x00, 0xf4, 0x21, 0x00


	//----- nvinfo : EIATTR_KPARAM_INFO
	.align		4
.L_65:
        /*01c8*/ 	.byte	0x04, 0x17
        /*01ca*/ 	.short	(.L_67 - .L_66)
.L_66:
        /*01cc*/ 	.word	0x00000000
        /*01d0*/ 	.short	0x0002
        /*01d2*/ 	.short	0x0010
        /*01d4*/ 	.byte	0x00, 0xf4, 0x21, 0x00


	//----- nvinfo : EIATTR_KPARAM_INFO
	.align		4
.L_67:
        /*01d8*/ 	.byte	0x04, 0x17
        /*01da*/ 	.short	(.L_69 - .L_68)
.L_68:
        /*01dc*/ 	.word	0x00000000
        /*01e0*/ 	.short	0x0001
        /*01e2*/ 	.short	0x0008
        /*01e4*/ 	.byte	0x00, 0xf4, 0x21, 0x00


	//----- nvinfo : EIATTR_KPARAM_INFO
	.align		4
.L_69:
        /*01e8*/ 	.byte	0x04, 0x17
        /*01ea*/ 	.short	(.L_71 - .L_70)
.L_70:
        /*01ec*/ 	.word	0x00000000
        /*01f0*/ 	.short	0x0000
        /*01f2*/ 	.short	0x0000
        /*01f4*/ 	.byte	0x00, 0xf4, 0x21, 0x00


	//----- nvinfo : EIATTR_SPARSE_MMA_MASK
	.align		4
.L_71:
        /*01f8*/ 	.byte	0x03, 0x50
        /*01fa*/ 	.short	0x0000


	//----- nvinfo : EIATTR_MAXREG_COUNT
	.align		4
        /*01fc*/ 	.byte	0x03, 0x1b
        /*01fe*/ 	.short	0x00ff


	//----- nvinfo : EIATTR_EXIT_INSTR_OFFSETS
	.align		4
        /*0200*/ 	.byte	0x04, 0x1c
        /*0202*/ 	.short	(.L_73 - .L_72)


	//   ....[0]....
.L_72:
        /*0204*/ 	.word	0x00001cb0


	//----- nvinfo : EIATTR_REQNTID
	.align		4
.L_73:
        /*0208*/ 	.byte	0x04, 0x10
        /*020a*/ 	.short	(.L_75 - .L_74)
.L_74:
        /*020c*/ 	.word	0x00000100
        /*0210*/ 	.word	0x00000001
        /*0214*/ 	.word	0x00000001


	//----- nvinfo : EIATTR_CBANK_PARAM_SIZE
	.align		4
.L_75:
        /*0218*/ 	.byte	0x03, 0x19
        /*021a*/ 	.short	0x00f4


	//----- nvinfo : EIATTR_PARAM_CBANK
	.align		4
        /*021c*/ 	.byte	0x04, 0x0a
        /*021e*/ 	.short	(.L_77 - .L_76)
	.align		4
.L_76:
        /*0220*/ 	.word	index@(.nv.constant0.triton_poi_fused_cat_23)
        /*0224*/ 	.short	0x0210
        /*0226*/ 	.short	0x00f4


	//----- nvinfo : EIATTR_SW_WAR
	.align		4
.L_77:
        /*0228*/ 	.byte	0x04, 0x36
        /*022a*/ 	.short	(.L_79 - .L_78)
.L_78:
        /*022c*/ 	.word	0x00000008
.L_79:


//--------------------- .nv.callgraph             --------------------------
	.section	.nv.callgraph,"",@"SHT_CUDA_CALLGRAPH"
	.align	4
	.sectionentsize	8
	.align		4
        /*0000*/ 	.word	0x00000000
	.align		4
        /*0004*/ 	.word	0xffffffff
	.align		4
        /*0008*/ 	.word	0x00000000
	.align		4
        /*000c*/ 	.word	0xfffffffe
	.align		4
        /*0010*/ 	.word	0x00000000
	.align		4
        /*0014*/ 	.word	0xfffffffd
	.align		4
        /*0018*/ 	.word	0x00000000
	.align		4
        /*001c*/ 	.word	0xfffffffc


//--------------------- .text.triton_poi_fused_cat_23 --------------------------
	.section	.text.triton_poi_fused_cat_23,"ax",@progbits
	.align	128
        .global         triton_poi_fused_cat_23
        .type           triton_poi_fused_cat_23,@function
        .size           triton_poi_fused_cat_23,(.L_x_1 - triton_poi_fused_cat_23)
        .other          triton_poi_fused_cat_23,@"STO_CUDA_ENTRY STV_DEFAULT"
triton_poi_fused_cat_23:
.text.triton_poi_fused_cat_23:
[----:B------:R-:W-:Y:S01]  /*0000*/  LDC R1, c[0x0][0x28] ;  /* 0x00000a00ff017b82 */ /* 0x000fe20000000800 */
[----:B------:R-:W1:Y:S07]  /*0010*/  S2R R0, SR_TID.X ;  /* 0x0000000000007919 */ /* 0x000e6e0000002100 */
[----:B------:R-:W2:Y:S01]  /*0020*/  LDC.64 R18, c[0x0][0x230] ;  /* 0x00008c00ff127b82 */ /* 0x000ea20000000a00 */
[----:B------:R-:W-:Y:S01]  /*0030*/  IMAD.MOV.U32 R22, RZ, RZ, RZ ;  /* 0x000000ffff167224 */ /* 0x000fe200078e00ff */
[----:B------:R-:W-:Y:S01]  /*0040*/  ULDC.64 UR4, c[0x0][0x208] ;  /* 0x0000820000047ab9 */ /* 0x000fe20000000a00 */
[----:B------:R-:W3:Y:S01]  /*0050*/  S2R R17, SR_CTAID.X ;  /* 0x0000000000117919 */ /* 0x000ee20000002500 */
[----:B------:R-:W-:-:S04]  /*0060*/  ULDC.64 UR6, c[0x0][0x268] ;  /* 0x00009a0000067ab9 */ /* 0x000fc80000000a00 */
[----:B------:R-:W4:Y:S08]  /*0070*/  LDC.64 R6, c[0x0][0x240] ;  /* 0x00009000ff067b82 */ /* 0x000f300000000a00 */
[----:B------:R-:W5:Y:S08]  /*0080*/  LDC.64 R12, c[0x0][0x218] ;  /* 0x00008600ff0c7b82 */ /* 0x000f700000000a00 */
[----:B------:R-:W2:Y:S01]  /*0090*/  LDC.64 R14, c[0x0][0x248] ;  /* 0x00009200ff0e7b82 */ /* 0x000ea20000000a00 */
[----:B-1----:R-:W-:-:S07]  /*00a0*/  IMAD.SHL.U32 R0, R0, 0x2, RZ ;  /* 0x0000000200007824 */ /* 0x002fce00078e00ff */
[----:B------:R-:W1:Y:S01]  /*00b0*/  LDC.64 R28, c[0x0][0x260] ;  /* 0x00009800ff1c7b82 */ /* 0x000e620000000a00 */
[----:B---3--:R-:W-:Y:S02]  /*00c0*/  SHF.R.S32.HI R8, RZ, 0x16, R17 ;  /* 0x00000016ff087819 */ /* 0x008fe40000011411 */
[----:B------:R-:W-:Y:S02]  /*00d0*/  LOP3.LUT R0, R0, 0x1fe, RZ, 0xc0, !PT ;  /* 0x000001fe00007812 */ /* 0x000fe400078ec0ff */
[----:B------:R-:W-:-:S03]  /*00e0*/  SGXT R8, R8, 0x1 ;  /* 0x000000010808781a */ /* 0x000fc60000000200 */
[----:B------:R-:W-:-:S05]  /*00f0*/  IMAD R17, R17, 0x200, R0 ;  /* 0x0000020011117824 */ /* 0x000fca00078e0200 */
[----:B------:R-:W-:-:S04]  /*0100*/  LEA.HI R8, R8, R17, RZ, 0x4 ;  /* 0x0000001108087211 */ /* 0x000fc800078f20ff */
[--C-:B------:R-:W-:Y:S02]  /*0110*/  SHF.R.S32.HI R3, RZ, 0x4, R8.reuse ;  /* 0x00000004ff037819 */ /* 0x100fe40000011408 */
[----:B------:R-:W-:-:S04]  /*0120*/  SHF.R.S32.HI R0, RZ, 0x1f, R8 ;  /* 0x0000001fff007819 */ /* 0x000fc80000011408 */
[----:B------:R-:W-:Y:S02]  /*0130*/  LEA.HI R2, R0, R3, RZ, 0xc ;  /* 0x0000000300027211 */ /* 0x000fe400078f60ff */
[----:B------:R-:W-:Y:S02]  /*0140*/  SHF.R.S32.HI R0, RZ, 0x1f, R17 ;  /* 0x0000001fff007819 */ /* 0x000fe40000011411 */
[----:B------:R-:W-:Y:S02]  /*0150*/  LOP3.LUT R2, R2, 0xfffff000, RZ, 0xc0, !PT ;  /* 0xfffff00002027812 */ /* 0x000fe400078ec0ff */
[CC--:B------:R-:W-:Y:S02]  /*0160*/  LEA.HI R16, R0.reuse, R17.reuse, RZ, 0x10 ;  /* 0x0000001100107211 */ /* 0x0c0fe400078f80ff */
[----:B------:R-:W-:Y:S01]  /*0170*/  LEA.HI R9, R0, R17, RZ, 0x2 ;  /* 0x0000001100097211 */ /* 0x000fe200078f10ff */
[----:B------:R-:W-:Y:S01]  /*0180*/  IMAD.IADD R3, R3, 0x1, -R2 ;  /* 0x0000000103037824 */ /* 0x000fe200078e0a02 */
[----:B------:R-:W-:-:S02]  /*0190*/  SHF.R.S32.HI R4, RZ, 0x10, R16 ;  /* 0x00000010ff047819 */ /* 0x000fc40000011410 */
[----:B------:R-:W-:Y:S01]  /*01a0*/  LOP3.LUT R2, R9, 0xfffffffc, RZ, 0xc0, !PT ;  /* 0xfffffffc09027812 */ /* 0x000fe200078ec0ff */
[C---:B------:R-:W-:Y:S01]  /*01b0*/  VIADD R5, R3.reuse, 0xfffff800 ;  /* 0xfffff80003057836 */ /* 0x040fe20000000000 */
[----:B------:R-:W-:-:S03]  /*01c0*/  LOP3.LUT R21, R3, 0xfffffe00, RZ, 0xc0, !PT ;  /* 0xfffffe0003157812 */ /* 0x000fc600078ec0ff */
[----:B------:R-:W-:Y:S01]  /*01d0*/  IMAD R11, R4, 0x200, R5 ;  /* 0x00000200040b7824 */ /* 0x000fe200078e0205 */
[----:B------:R-:W-:Y:S01]  /*01e0*/  ISETP.NE.AND P2, PT, R21, 0x800, PT ;  /* 0x000008001500780c */ /* 0x000fe20003f45270 */
[----:B------:R-:W-:Y:S02]  /*01f0*/  IMAD.IADD R2, R17, 0x1, -R2 ;  /* 0x0000000111027824 */ /* 0x000fe400078e0a02 */
[----:B--2---:R-:W-:Y:S01]  /*0200*/  IMAD.WIDE R18, R11, 0x4, R18 ;  /* 0x000000040b127825 */ /* 0x004fe200078e0212 */
[----:B------:R-:W-:-:S03]  /*0210*/  CS2R R10, SRZ ;  /* 0x00000000000a7805 */ /* 0x000fc6000001ff00 */
[----:B----4-:R-:W-:-:S06]  /*0220*/  IMAD.WIDE R6, R2, 0x4, R6 ;  /* 0x0000000402067825 */ /* 0x010fcc00078e0206 */
[----:B------:R-:W2:Y:S01]  /*0230*/  @!P2 LDG.E.EL R22, desc[UR4][R18.64] ;  /* 0x000000041216a981 */ /* 0x000ea2000c2e1900 */
[----:B------:R-:W-:-:S03]  /*0240*/  IMAD.MOV.U32 R0, RZ, RZ, RZ ;  /* 0x000000ffff007224 */ /* 0x000fc600078e00ff */
[----:B------:R3:W4:Y:S04]  /*0250*/  @!P2 LDG.E.EL.64 R10, desc[UR4][R6.64] ;  /* 0x00000004060aa981 */ /* 0x000728000c2e1b00 */
[----:B------:R1:W4:Y:S01]  /*0260*/  @!P2 LDG.E.EL R0, desc[UR4][R18.64] ;  /* 0x000000041200a981 */ /* 0x000322000c2e1900 */
[----:B------:R-:W-:Y:S02]  /*0270*/  LOP3.LUT R20, R8, 0xfffffff0, RZ, 0xc0, !PT ;  /* 0xfffffff008147812 */ /* 0x000fe400078ec0ff */
[----:B------:R-:W-:Y:S02]  /*0280*/  SHF.R.S32.HI R23, RZ, 0x2, R9 ;  /* 0x00000002ff177819 */ /* 0x000fe40000011409 */
[----:B------:R-:W1:Y:S01]  /*0290*/  LDC.64 R8, c[0x0][0x258] ;  /* 0x00009600ff087b82 */ /* 0x000e620000000a00 */
[----:B------:R-:W-:Y:S01]  /*02a0*/  IMAD.IADD R25, R17, 0x1, -R20 ;  /* 0x0000000111197824 */ /* 0x000fe200078e0a14 */
[----:B------:R-:W-:-:S02]  /*02b0*/  LEA.HI R24, R23, R23, RZ, 0x2 ;  /* 0x0000001717187211 */ /* 0x000fc400078f10ff */
[----:B------:R-:W-:Y:S01]  /*02c0*/  ISETP.NE.AND P1, PT, R21, 0xa00, PT ;  /* 0x00000a001500780c */ /* 0x000fe20003f25270 */
[----:B------:R-:W-:Y:S01]  /*02d0*/  IMAD R20, R4, 0x2000, R25 ;  /* 0x0000200004147824 */ /* 0x000fe200078e0219 */
[----:B------:R-:W-:-:S03]  /*02e0*/  LOP3.LUT R24, R24, 0xfffffffc, RZ, 0xc0, !PT ;  /* 0xfffffffc18187812 */ /* 0x000fc600078ec0ff */
[----:B---3--:R-:W-:Y:S02]  /*02f0*/  IMAD R7, R5, 0x10, R20 ;  /* 0x0000001005077824 */ /* 0x008fe400078e0214 */
[----:B------:R-:W-:Y:S02]  /*0300*/  IMAD.IADD R5, R23, 0x1, -R24 ;  /* 0x0000000117057824 */ /* 0x000fe400078e0a18 */
[----:B------:R-:W3:Y:S01]  /*0310*/  LDC.64 R24, c[0x0][0x270] ;  /* 0x00009c00ff187b82 */ /* 0x000ee20000000a00 */
[----:B-----5:R-:W-:Y:S01]  /*0320*/  IMAD.WIDE R12, R7, 0x4, R12 ;  /* 0x00000004070c7825 */ /* 0x020fe200078e020c */
[----:B------:R-:W-:-:S03]  /*0330*/  CS2R R6, SRZ ;  /* 0x0000000000067805 */ /* 0x000fc6000001ff00 */
[----:B0-----:R-:W-:-:S03]  /*0340*/  IMAD.WIDE R14, R5, 0x4, R14 ;  /* 0x00000004050e7825 */ /* 0x001fc600078e020e */
[----:B------:R0:W5:Y:S01]  /*0350*/  @!P2 LDG.E.64 R6, desc[UR4][R12.64] ;  /* 0x000000040c06a981 */ /* 0x000162000c1e1b00 */
[----:B-1----:R-:W-:Y:S02]  /*0360*/  IMAD.MOV.U32 R18, RZ, RZ, RZ ;  /* 0x000000ffff127224 */ /* 0x002fe400078e00ff */
[----:B------:R-:W-:-:S04]  /*0370*/  IMAD.WIDE R8, R5, 0x8, R8 ;  /* 0x0000000805087825 */ /* 0x000fc800078e0208 */
[----:B------:R-:W5:Y:S01]  /*0380*/  @!P2 LDG.E.EL R18, desc[UR4][R14.64] ;  /* 0x000000040e12a981 */ /* 0x000f62000c2e1900 */
[----:B------:R-:W-:Y:S01]  /*0390*/  IMAD.WIDE R28, R2, 0x8, R28 ;  /* 0x00000008021c7825 */ /* 0x000fe200078e021c */
[----:B0-----:R-:W-:-:S03]  /*03a0*/  CS2R R12, SRZ ;  /* 0x00000000000c7805 */ /* 0x001fc6000001ff00 */
[----:B---3--:R-:W-:Y:S01]  /*03b0*/  IMAD.WIDE R24, R2, 0x8, R24 ;  /* 0x0000000802187825 */ /* 0x008fe200078e0218 */
[----:B--2---:R-:W-:Y:S02]  /*03c0*/  SEL R22, R22, RZ, !P2 ;  /* 0x000000ff16167207 */ /* 0x004fe40005000000 */
[----:B----4-:R-:W-:-:S03]  /*03d0*/  SEL R19, R10, RZ, !P2 ;  /* 0x000000ff0a137207 */ /* 0x010fc60005000000 */
[--C-:B------:R-:W-:Y:S01]  /*03e0*/  FADD R23, R22, -R22.reuse ;  /* 0x8000001616177221 */ /* 0x100fe20000000000 */
[----:B------:R-:W-:Y:S02]  /*03f0*/  SEL R11, R11, RZ, !P2 ;  /* 0x000000ff0b0b7207 */ /* 0x000fe40005000000 */
[----:B------:R-:W-:Y:S01]  /*0400*/  SEL R10, R0, RZ, !P2 ;  /* 0x000000ff000a7207 */ /* 0x000fe20005000000 */
[----:B------:R-:W-:Y:S01]  /*0410*/  FFMA R26, R23, R19, R22 ;  /* 0x00000013171a7223 */ /* 0x000fe20000000016 */
[----:B------:R-:W-:Y:S01]  /*0420*/  CS2R R22, SRZ ;  /* 0x0000000000167805 */ /* 0x000fe2000001ff00 */
[----:B------:R-:W-:Y:S02]  /*0430*/  IMAD.MOV.U32 R0, RZ, RZ, RZ ;  /* 0x000000ffff007224 */ /* 0x000fe400078e00ff */
[----:B------:R-:W-:-:S03]  /*0440*/  FADD R19, R10, -R10 ;  /* 0x8000000a0a137221 */ /* 0x000fc60000000000 */
[----:B------:R0:W2:Y:S01]  /*0450*/  @!P1 LDG.E.EL.64 R22, desc[UR4][R8.64] ;  /* 0x0000000408169981 */ /* 0x0000a2000c2e1b00 */
[----:B------:R-:W-:Y:S01]  /*0460*/  FFMA R19, R19, R11, R10 ;  /* 0x0000000b13137223 */ /* 0x000fe2000000000a */
[----:B------:R-:W-:Y:S02]  /*0470*/  CS2R R10, SRZ ;  /* 0x00000000000a7805 */ /* 0x000fe4000001ff00 */
[----:B------:R1:W3:Y:S01]  /*0480*/  @!P2 LDG.E.EL R0, desc[UR4][R14.64] ;  /* 0x000000040e00a981 */ /* 0x0002e2000c2e1900 */
[----:B0-----:R-:W-:Y:S02]  /*0490*/  CS2R R8, SRZ ;  /* 0x0000000000087805 */ /* 0x001fe4000001ff00 */
[----:B-1----:R-:W-:-:S04]  /*04a0*/  CS2R R14, SRZ ;  /* 0x00000000000e7805 */ /* 0x002fc8000001ff00 */
[----:B------:R-:W4:Y:S04]  /*04b0*/  @!P1 LDG.E.EL.128 R8, desc[UR4][R28.64] ;  /* 0x000000041c089981 */ /* 0x000f28000c2e1d00 */
[----:B------:R-:W4:Y:S01]  /*04c0*/  @!P1 LDG.E.EL.128 R12, desc[UR4][R24.64] ;  /* 0x00000004180c9981 */ /* 0x000f22000c2e1d00 */
[----:B-----5:R-:W-:-:S05]  /*04d0*/  SEL R27, R6, RZ, !P2 ;  /* 0x000000ff061b7207 */ /* 0x020fca0005000000 */
[----:B------:R-:W-:Y:S01]  /*04e0*/  FADD R26, -R27, R26 ;  /* 0x0000001a1b1a7221 */ /* 0x000fe20000000100 */
[----:B--2---:R-:W-:Y:S02]  /*04f0*/  SEL R6, R23, RZ, !P1 ;  /* 0x000000ff17067207 */ /* 0x004fe40004800000 */
[----:B---3--:R-:W-:Y:S02]  /*0500*/  SEL R0, R0, RZ, !P2 ;  /* 0x000000ff00007207 */ /* 0x008fe40005000000 */
[----:B------:R-:W-:-:S03]  /*0510*/  SHF.R.U32.HI R23, RZ, 0x1e, R6 ;  /* 0x0000001eff177819 */ /* 0x000fc60000011606 */
[----:B------:R-:W-:Y:S01]  /*0520*/  FFMA R0, R26, R0, R27 ;  /* 0x000000001a007223 */ /* 0x000fe2000000001b */
[----:B------:R-:W-:Y:S02]  /*0530*/  SEL R27, R22, RZ, !P1 ;  /* 0x000000ff161b7207 */ /* 0x000fe40004800000 */
[----:B------:R-:W-:Y:S02]  /*0540*/  LOP3.LUT R22, R23, 0x2, RZ, 0xc0, !PT ;  /* 0x0000000217167812 */ /* 0x000fe400078ec0ff */
[----:B----4-:R-:W-:Y:S02]  /*0550*/  SEL R23, R9, RZ, !P1 ;  /* 0x000000ff09177207 */ /* 0x010fe40004800000 */
[----:B------:R-:W-:Y:S02]  /*0560*/  SEL R9, R13, RZ, !P1 ;  /* 0x000000ff0d097207 */ /* 0x000fe40004800000 */
[----:B------:R-:W-:Y:S02]  /*0570*/  SEL R25, R8, RZ, !P1 ;  /* 0x000000ff08197207 */ /* 0x000fe40004800000 */
[----:B------:R-:W-:-:S02]  /*0580*/  SHF.R.U32.HI R24, RZ, 0x1e, R23 ;  /* 0x0000001eff187819 */ /* 0x000fc40000011617 */
[----:B------:R-:W-:Y:S02]  /*0590*/  SHF.R.U32.HI R8, RZ, 0x1e, R9 ;  /* 0x0000001eff087819 */ /* 0x000fe40000011609 */
[----:B------:R-:W-:Y:S02]  /*05a0*/  SEL R13, R12, RZ, !P1 ;  /* 0x000000ff0c0d7207 */ /* 0x000fe40004800000 */
[----:B------:R-:W-:Y:S02]  /*05b0*/  LOP3.LUT R12, R24, 0x2, RZ, 0xc0, !PT ;  /* 0x00000002180c7812 */ /* 0x000fe400078ec0ff */
[----:B------:R-:W-:Y:S02]  /*05c0*/  LOP3.LUT R8, R8, 0x2, RZ, 0xc0, !PT ;  /* 0x0000000208087812 */ /* 0x000fe400078ec0ff */
[----:B------:R-:W-:Y:S02]  /*05d0*/  IADD3 R22, P0, R22, R27, RZ ;  /* 0x0000001b16167210 */ /* 0x000fe40007f1e0ff */
[----:B------:R-:W-:-:S02]  /*05e0*/  IADD3 R12, P3, R12, R25, RZ ;  /* 0x000000190c0c7210 */ /* 0x000fc40007f7e0ff */
[----:B------:R-:W-:Y:S01]  /*05f0*/  IADD3 R8, P4, R8, R13, RZ ;  /* 0x0000000d08087210 */ /* 0x000fe20007f9e0ff */
[----:B------:R-:W-:Y:S02]  /*0600*/  IMAD.X R25, RZ, RZ, R6, P0 ;  /* 0x000000ffff197224 */ /* 0x000fe400000e0606 */
[----:B------:R-:W-:Y:S01]  /*0610*/  IMAD.X R13, RZ, RZ, R23, P3 ;  /* 0x000000ffff0d7224 */ /* 0x000fe200018e0617 */
[----:B------:R-:W-:Y:S01]  /*0620*/  LEA R6, P3, R8, UR6, 0xb ;  /* 0x0000000608067c11 */ /* 0x000fe2000f8658ff */
[----:B------:R-:W-:Y:S01]  /*0630*/  IMAD.X R9, RZ, RZ, R9, P4 ;  /* 0x000000ffff097224 */ /* 0x000fe200020e0609 */
[C---:B------:R-:W-:Y:S01]  /*0640*/  SHF.L.U64.HI R23, R22.reuse, 0xc, R25 ;  /* 0x0000000c16177819 */ /* 0x040fe20000010219 */
[----:B------:R-:W-:Y:S01]  /*0650*/  IMAD.SHL.U32 R25, R22, 0x1000, RZ ;  /* 0x0000100016197824 */ /* 0x000fe200078e00ff */
[----:B------:R-:W-:Y:S02]  /*0660*/  LEA R26, P0, R12, UR6, 0xb ;  /* 0x000000060c1a7c11 */ /* 0x000fe4000f8058ff */
[----:B------:R-:W-:-:S02]  /*0670*/  LEA.HI.X R22, R8, UR7, R9, 0xb, P3 ;  /* 0x0000000708167c11 */ /* 0x000fc400098f5c09 */
[----:B------:R-:W0:Y:S01]  /*0680*/  LDC.64 R8, c[0x0][0x278] ;  /* 0x00009e00ff087b82 */ /* 0x000e220000000a00 */
[----:B------:R-:W-:Y:S02]  /*0690*/  LEA.HI.X R24, R12, UR7, R13, 0xb, P0 ;  /* 0x000000070c187c11 */ /* 0x000fe400080f5c0d */
[----:B------:R-:W-:Y:S02]  /*06a0*/  IADD3 R26, P0, R25, R26, RZ ;  /* 0x0000001a191a7210 */ /* 0x000fe40007f1e0ff */
[----:B------:R-:W-:-:S03]  /*06b0*/  IADD3 R12, P3, R6, R25, RZ ;  /* 0x00000019060c7210 */ /* 0x000fc60007f7e0ff */
[----:B------:R-:W-:Y:S02]  /*06c0*/  IMAD.X R27, R23, 0x1, R24, P0 ;  /* 0x00000001171b7824 */ /* 0x000fe400000e0618 */
[----:B------:R-:W-:Y:S02]  /*06d0*/  IMAD.SHL.U32 R24, R4, 0x800, RZ ;  /* 0x0000080004187824 */ /* 0x000fe400078e00ff */
[----:B------:R-:W-:Y:S02]  /*06e0*/  IMAD.X R13, R22, 0x1, R23, P3 ;  /* 0x00000001160d7824 */ /* 0x000fe400018e0617 */
[----:B------:R-:W-:Y:S01]  /*06f0*/  IMAD.WIDE R26, R24, 0x4, R26 ;  /* 0x00000004181a7825 */ /* 0x000fe200078e021a */
[----:B------:R-:W-:-:S03]  /*0700*/  SEL R11, R11, RZ, !P1 ;  /* 0x000000ff0b0b7207 */ /* 0x000fc60004800000 */
[----:B------:R-:W-:Y:S02]  /*0710*/  IMAD.MOV.U32 R6, RZ, RZ, RZ ;  /* 0x000000ffff067224 */ /* 0x000fe400078e00ff */
[----:B------:R-:W-:-:S04]  /*0720*/  IMAD.WIDE R12, R24, 0x4, R12 ;  /* 0x00000004180c7825 */ /* 0x000fc800078e020c */
[----:B------:R-:W-:-:S04]  /*0730*/  IMAD.WIDE R26, R3, 0x4, R26 ;  /* 0x00000004031a7825 */ /* 0x000fc800078e021a */
[----:B0-----:R-:W-:Y:S01]  /*0740*/  IMAD.WIDE R28, R2, 0x4, R8 ;  /* 0x00000004021c7825 */ /* 0x001fe200078e0208 */
[----:B------:R-:W-:Y:S01]  /*0750*/  SEL R9, R10, RZ, !P1 ;  /* 0x000000ff0a097207 */ /* 0x000fe20004800000 */
[----:B------:R0:W2:Y:S01]  /*0760*/  @!P1 LDG.E.EL R6, desc[UR4][R26.64+-0x2800] ;  /* 0xffd800041a069981 */ /* 0x0000a2000c2e1900 */
[----:B------:R-:W-:Y:S01]  /*0770*/  SHF.R.U32.HI R10, RZ, 0x1e, R11 ;  /* 0x0000001eff0a7819 */ /* 0x000fe2000001160b */
[----:B------:R-:W-:-:S03]  /*0780*/  IMAD.MOV.U32 R22, RZ, RZ, RZ ;  /* 0x000000ffff167224 */ /* 0x000fc600078e00ff */
[----:B------:R-:W-:Y:S01]  /*0790*/  LOP3.LUT R10, R10, 0x2, RZ, 0xc0, !PT ;  /* 0x000000020a0a7812 */ /* 0x000fe200078ec0ff */
[----:B0-----:R-:W-:Y:S01]  /*07a0*/  IMAD.WIDE R26, R3, 0x4, R12 ;  /* 0x00000004031a7825 */ /* 0x001fe200078e020c */
[----:B------:R-:W-:Y:S02]  /*07b0*/  CS2R R12, SRZ ;  /* 0x00000000000c7805 */ /* 0x000fe4000001ff00 */
[----:B------:R-:W-:Y:S02]  /*07c0*/  IADD3 R10, P3, R10, R9, RZ ;  /* 0x000000090a0a7210 */ /* 0x000fe40007f7e0ff */
[----:B------:R-:W0:Y:S01]  /*07d0*/  LDC.64 R8, c[0x0][0x290] ;  /* 0x0000a400ff087b82 */ /* 0x000e220000000a00 */
[----:B------:R1:W3:Y:S04]  /*07e0*/  @!P1 LDG.E.EL R22, desc[UR4][R26.64+-0x2800] ;  /* 0xffd800041a169981 */ /* 0x0002e8000c2e1900 */
[----:B------:R4:W5:Y:S01]  /*07f0*/  @!P1 LDG.E.EL.64 R12, desc[UR4][R28.64] ;  /* 0x000000041c0c9981 */ /* 0x000962000c2e1b00 */
[----:B-1----:R-:W-:-:S02]  /*0800*/  SEL R26, R14, RZ, !P1 ;  /* 0x000000ff0e1a7207 */ /* 0x002fc40004800000 */
[----:B------:R-:W-:-:S04]  /*0810*/  SEL R14, R15, RZ, !P1 ;  /* 0x000000ff0f0e7207 */ /* 0x000fc80004800000 */
[----:B------:R-:W-:-:S04]  /*0820*/  SHF.R.U32.HI R15, RZ, 0x1e, R14 ;  /* 0x0000001eff0f7819 */ /* 0x000fc8000001160e */
[----:B------:R-:W-:Y:S01]  /*0830*/  LOP3.LUT R15, R15, 0x2, RZ, 0xc0, !PT ;  /* 0x000000020f0f7812 */ /* 0x000fe200078ec0ff */
[----:B------:R-:W-:Y:S01]  /*0840*/  IMAD.X R11, RZ, RZ, R11, P3 ;  /* 0x000000ffff0b7224 */ /* 0x000fe200018e060b */
[----:B------:R-:W-:Y:S02]  /*0850*/  ISETP.NE.AND P0, PT, R21, 0xc00, PT ;  /* 0x00000c001500780c */ /* 0x000fe40003f05270 */
[----:B------:R-:W-:Y:S02]  /*0860*/  IADD3 R21, P4, R15, R26, RZ ;  /* 0x0000001a0f157210 */ /* 0x000fe40007f9e0ff */
[----:B------:R-:W-:-:S03]  /*0870*/  LEA R27, P3, R10, UR6, 0xb ;  /* 0x000000060a1b7c11 */ /* 0x000fc6000f8658ff */
[----:B------:R-:W-:Y:S01]  /*0880*/  IMAD.X R14, RZ, RZ, R14, P4 ;  /* 0x000000ffff0e7224 */ /* 0x000fe200020e060e */
[----:B----4-:R-:W-:Y:S02]  /*0890*/  LEA.HI.X R28, R10, UR7, R11, 0xb, P3 ;  /* 0x000000070a1c7c11 */ /* 0x010fe400098f5c0b */
[----:B------:R-:W-:Y:S01]  /*08a0*/  LEA R26, P3, R21, UR6, 0xb ;  /* 0x00000006151a7c11 */ /* 0x000fe2000f8658ff */
[----:B0-----:R-:W-:-:S03]  /*08b0*/  IMAD.WIDE R10, R5, 0x8, R8 ;  /* 0x00000008050a7825 */ /* 0x001fc600078e0208 */
[----:B------:R-:W-:Y:S02]  /*08c0*/  LEA.HI.X R21, R21, UR7, R14, 0xb, P3 ;  /* 0x0000000715157c11 */ /* 0x000fe400098f5c0e */
[----:B------:R-:W-:Y:S02]  /*08d0*/  CS2R R14, SRZ ;  /* 0x00000000000e7805 */ /* 0x000fe4000001ff00 */
[----:B------:R-:W-:Y:S01]  /*08e0*/  IADD3 R26, P4, R26, R25, RZ ;  /* 0x000000191a1a7210 */ /* 0x000fe20007f9e0ff */
[----:B------:R-:W-:-:S03]  /*08f0*/  ULDC.64 UR6, c[0x0][0x2a0] ;  /* 0x0000a80000067ab9 */ /* 0x000fc60000000a00 */
[----:B------:R0:W4:Y:S01]  /*0900*/  @!P0 LDG.E.EL.64 R14, desc[UR4][R10.64] ;  /* 0x000000040a0e8981 */ /* 0x000122000c2e1b00 */
[----:B------:R-:W-:Y:S01]  /*0910*/  IADD3 R8, P3, R27, R25, RZ ;  /* 0x000000191b087210 */ /* 0x000fe20007f7e0ff */
[----:B0-----:R-:W0:Y:S01]  /*0920*/  LDC.64 R10, c[0x0][0x298] ;  /* 0x0000a600ff0a7b82 */ /* 0x001e220000000a00 */
[----:B------:R-:W-:-:S03]  /*0930*/  SEL R7, R7, RZ, !P2 ;  /* 0x000000ff07077207 */ /* 0x000fc60005000000 */
[--C-:B------:R-:W-:Y:S01]  /*0940*/  IMAD.X R9, R28, 0x1, R23.reuse, P3 ;  /* 0x000000011c097824 */ /* 0x100fe200018e0617 */
[----:B------:R-:W-:Y:S01]  /*0950*/  SEL R18, R18, RZ, !P2 ;  /* 0x000000ff12127207 */ /* 0x000fe20005000000 */
[----:B------:R-:W-:Y:S02]  /*0960*/  IMAD.X R27, R21, 0x1, R23, P4 ;  /* 0x00000001151b7824 */ /* 0x000fe400020e0617 */
[----:B------:R-:W-:-:S04]  /*0970*/  IMAD.WIDE R8, R24, 0x4, R8 ;  /* 0x0000000418087825 */ /* 0x000fc800078e0208 */
[----:B------:R-:W-:Y:S01]  /*0980*/  FADD R28, -R7, R19 ;  /* 0x00000013071c7221 */ /* 0x000fe20000000100 */
[----:B------:R-:W-:-:S04]  /*0990*/  IMAD.WIDE R26, R24, 0x4, R26 ;  /* 0x00000004181a7825 */ /* 0x000fc800078e021a */
[----:B------:R-:W-:Y:S01]  /*09a0*/  FFMA R18, R28, R18, R7 ;  /* 0x000000121c127223 */ /* 0x000fe20000000007 */
[----:B------:R-:W1:Y:S01]  /*09b0*/  LDC.64 R24, c[0x0][0x250] ;  /* 0x00009400ff187b82 */ /* 0x000e620000000a00 */
[----:B------:R-:W-:Y:S02]  /*09c0*/  IMAD.MOV.U32 R21, RZ, RZ, RZ ;  /* 0x000000ffff157224 */ /* 0x000fe400078e00ff */
[----:B------:R-:W-:Y:S01]  /*09d0*/  IMAD.WIDE R28, R3, 0x4, R8 ;  /* 0x00000004031c7825 */ /* 0x000fe200078e0208 */
[----:B------:R-:W-:-:S04]  /*09e0*/  CS2R R8, SRZ ;  /* 0x0000000000087805 */ /* 0x000fc8000001ff00 */
[----:B------:R0:W4:Y:S02]  /*09f0*/  @!P1 LDG.E.EL R21, desc[UR4][R28.64+-0x2800] ;  /* 0xffd800041c159981 */ /* 0x000124000c2e1900 */
[----:B0-----:R-:W-:Y:S01]  /*0a00*/  IMAD.WIDE R28, R2, 0x8, R10 ;  /* 0x00000008021c7825 */ /* 0x001fe200078e020a */
[----:B------:R-:W-:-:S03]  /*0a10*/  CS2R R10, SRZ ;  /* 0x00000000000a7805 */ /* 0x000fc6000001ff00 */
[----:B------:R-:W-:-:S03]  /*0a20*/  IMAD R19, R3, 0x10, R20 ;  /* 0x0000001003137824 */ /* 0x000fc600078e0214 */
[----:B------:R-:W4:Y:S01]  /*0a30*/  @!P0 LDG.E.EL.128 R8, desc[UR4][R28.64] ;  /* 0x000000041c088981 */ /* 0x000f22000c2e1d00 */
[----:B------:R-:W-:Y:S02]  /*0a40*/  IMAD.MOV.U32 R23, RZ, RZ, RZ ;  /* 0x000000ffff177224 */ /* 0x000fe400078e00ff */
[----:B------:R-:W-:-:S04]  /*0a50*/  IMAD.WIDE R26, R3, 0x4, R26 ;  /* 0x00000004031a7825 */ /* 0x000fc800078e021a */
[----:B------:R-:W-:Y:S01]  /*0a60*/  VIADD R7, R19, 0xffff6000 ;  /* 0xffff600013077836 */ /* 0x000fe20000000000 */
[----:B------:R1:W4:Y:S03]  /*0a70*/  @!P1 LDG.E.EL R23, desc[UR4][R26.64+-0x2800] ;  /* 0xffd800041a179981 */ /* 0x000326000c2e1900 */
[----:B-1----:R-:W-:-:S04]  /*0a80*/  IMAD.WIDE R26, R7, 0x4, R24 ;  /* 0x00000004071a7825 */ /* 0x002fc800078e0218 */
[----:B------:R-:W-:Y:S01]  /*0a90*/  IMAD.MOV.U32 R24, RZ, RZ, RZ ;  /* 0x000000ffff187224 */ /* 0x000fe200078e00ff */
[----:B--2---:R-:W-:Y:S02]  /*0aa0*/  SEL R6, R6, RZ, !P1 ;  /* 0x000000ff06067207 */ /* 0x004fe40004800000 */
[----:B---3--:R-:W-:Y:S02]  /*0ab0*/  SEL R22, R22, RZ, !P1 ;  /* 0x000000ff16167207 */ /* 0x008fe40004800000 */
[----:B-----5:R-:W-:-:S03]  /*0ac0*/  SEL R12, R12, RZ, !P1 ;  /* 0x000000ff0c0c7207 */ /* 0x020fc60004800000 */
[----:B------:R-:W-:-:S04]  /*0ad0*/  FADD R22, -R6, R22 ;  /* 0x0000001606167221 */ /* 0x000fc80000000100 */
[----:B------:R-:W-:Y:S01]  /*0ae0*/  FFMA R12, R22, R12, R6 ;  /* 0x0000000c160c7223 */ /* 0x000fe20000000006 */
[----:B------:R-:W-:-:S06]  /*0af0*/  CS2R R6, SRZ ;  /* 0x0000000000067805 */ /* 0x000fcc000001ff00 */
[----:B------:R0:W2:Y:S02]  /*0b00*/  @!P1 LDG.E.64 R6, desc[UR4][R26.64] ;  /* 0x000000041a069981 */ /* 0x0000a4000c1e1b00 */
[----:B0-----:R-:W0:Y:S01]  /*0b10*/  LDC.64 R26, c[0x0][0x280] ;  /* 0x0000a000ff1a7b82 */ /* 0x001e220000000a00 */
[----:B----4-:R-:W-:Y:S02]  /*0b20*/  SEL R20, R15, RZ, !P0 ;  /* 0x000000ff0f147207 */ /* 0x010fe40004000000 */
[----:B------:R-:W-:Y:S02]  /*0b30*/  SEL R15, R14, RZ, !P0 ;  /* 0x000000ff0e0f7207 */ /* 0x000fe40004000000 */
[----:B------:R-:W-:Y:S02]  /*0b40*/  ISETP.GE.AND P3, PT, R20, RZ, PT ;  /* 0x000000ff1400720c */ /* 0x000fe40003f66270 */
[----:B------:R-:W-:-:S04]  /*0b50*/  IADD3 R22, P4, R15, 0x3, RZ ;  /* 0x000000030f167810 */ /* 0x000fc80007f9e0ff */
[----:B------:R-:W-:Y:S01]  /*0b60*/  SEL R22, R22, R15, !P3 ;  /* 0x0000000f16167207 */ /* 0x000fe20005800000 */
[----:B0-----:R-:W-:-:S05]  /*0b70*/  IMAD.WIDE R14, R5, 0x4, R26 ;  /* 0x00000004050e7825 */ /* 0x001fca00078e021a */
[----:B------:R-:W3:Y:S01]  /*0b80*/  @!P1 LDG.E.EL R24, desc[UR4][R14.64] ;  /* 0x000000040e189981 */ /* 0x000ee2000c2e1900 */
[----:B------:R-:W-:-:S05]  /*0b90*/  IMAD.X R25, RZ, RZ, R20, P4 ;  /* 0x000000ffff197224 */ /* 0x000fca00020e0614 */
[----:B------:R-:W-:Y:S02]  /*0ba0*/  SEL R25, R25, R20, !P3 ;  /* 0x0000001419197207 */ /* 0x000fe40005800000 */
[----:B------:R-:W-:Y:S02]  /*0bb0*/  SEL R27, R8, RZ, !P0 ;  /* 0x000000ff081b7207 */ /* 0x000fe40004000000 */
[----:B------:R-:W-:-:S03]  /*0bc0*/  SEL R20, R9, RZ, !P0 ;  /* 0x000000ff09147207 */ /* 0x000fc60004000000 */
[C---:B------:R-:W-:Y:S01]  /*0bd0*/  IMAD.SHL.U32 R8, R27.reuse, 0x200, RZ ;  /* 0x000002001b087824 */ /* 0x040fe200078e00ff */
[----:B------:R-:W-:-:S04]  /*0be0*/  SHF.L.U64.HI R27, R27, 0x9, R20 ;  /* 0x000000091b1b7819 */ /* 0x000fc80000010214 */
[----:B------:R-:W-:Y:S02]  /*0bf0*/  IADD3 R9, P4, R8, 0x600, RZ ;  /* 0x0000060008097810 */ /* 0x000fe40007f9e0ff */
[----:B------:R-:W-:-:S03]  /*0c00*/  ISETP.GE.AND P3, PT, R20, RZ, PT ;  /* 0x000000ff1400720c */ /* 0x000fc60003f66270 */
[----:B------:R-:W-:Y:S01]  /*0c10*/  IMAD.X R28, RZ, RZ, R27, P4 ;  /* 0x000000ffff1c7224 */ /* 0x000fe200020e061b */
[----:B------:R-:W-:-:S04]  /*0c20*/  SEL R9, R9, R8, !P3 ;  /* 0x0000000809097207 */ /* 0x000fc80005800000 */
[----:B------:R-:W-:Y:S02]  /*0c30*/  SEL R28, R28, R27, !P3 ;  /* 0x0000001b1c1c7207 */ /* 0x000fe40005800000 */
[----:B------:R-:W-:-:S04]  /*0c40*/  LEA R8, P3, R9, UR6, 0x2 ;  /* 0x0000000609087c11 */ /* 0x000fc8000f8610ff */
[----:B------:R-:W-:-:S03]  /*0c50*/  LEA.HI.X R9, R9, UR7, R28, 0x2, P3 ;  /* 0x0000000709097c11 */ /* 0x000fc600098f141c */
[----:B------:R-:W-:-:S03]  /*0c60*/  IMAD.WIDE.U32 R28, R22, 0x1800, R8 ;  /* 0x00001800161c7825 */ /* 0x000fc600078e0008 */
[----:B------:R-:W0:Y:S01]  /*0c70*/  LDC.64 R8, c[0x0][0x2a8] ;  /* 0x0000aa00ff087b82 */ /* 0x000e220000000a00 */
[----:B------:R-:W-:Y:S02]  /*0c80*/  SEL R21, R21, RZ, !P1 ;  /* 0x000000ff15157207 */ /* 0x000fe40004800000 */
[----:B------:R-:W-:Y:S02]  /*0c90*/  SEL R20, R23, RZ, !P1 ;  /* 0x000000ff17147207 */ /* 0x000fe40004800000 */
[----:B------:R-:W-:-:S03]  /*0ca0*/  SEL R26, R13, RZ, !P1 ;  /* 0x000000ff0d1a7207 */ /* 0x000fc60004800000 */
[----:B------:R-:W-:-:S04]  /*0cb0*/  FADD R20, -R21, R20 ;  /* 0x0000001415147221 */ /* 0x000fc80000000100 */
[----:B------:R-:W-:Y:S01]  /*0cc0*/  FFMA R21, R20, R26, R21 ;  /* 0x0000001a14157223 */ /* 0x000fe20000000015 */
[----:B------:R-:W-:-:S06]  /*0cd0*/  IMAD.MOV.U32 R20, RZ, RZ, RZ ;  /* 0x000000ffff147224 */ /* 0x000fcc00078e00ff */
[----:B------:R1:W4:Y:S01]  /*0ce0*/  @!P1 LDG.E.EL R20, desc[UR4][R14.64] ;  /* 0x000000040e149981 */ /* 0x000322000c2e1900 */
[----:B0-----:R-:W-:Y:S01]  /*0cf0*/  IMAD.WIDE R8, R2, 0x8, R8 ;  /* 0x0000000802087825 */ /* 0x001fe200078e0208 */
[----:B-1----:R-:W-:Y:S02]  /*0d00*/  CS2R R14, SRZ ;  /* 0x00000000000e7805 */ /* 0x002fe4000001ff00 */
[----:B--2---:R-:W-:-:S05]  /*0d10*/  SEL R13, R6, RZ, !P1 ;  /* 0x000000ff060d7207 */ /* 0x004fca0004800000 */
[----:B------:R-:W-:Y:S01]  /*0d20*/  FADD R6, -R13, R12 ;  /* 0x0000000c0d067221 */ /* 0x000fe20000000100 */
[----:B---3--:R-:W-:-:S05]  /*0d30*/  SEL R24, R24, RZ, !P1 ;  /* 0x000000ff18187207 */ /* 0x008fca0004800000 */
[----:B------:R-:W-:Y:S01]  /*0d40*/  FFMA R6, R6, R24, R13 ;  /* 0x0000001806067223 */ /* 0x000fe2000000000d */
[----:B------:R-:W-:-:S06]  /*0d50*/  CS2R R12, SRZ ;  /* 0x00000000000c7805 */ /* 0x000fcc000001ff00 */
[----:B------:R-:W2:Y:S01]  /*0d60*/  @!P0 LDG.E.EL.128 R12, desc[UR4][R8.64] ;  /* 0x00000004080c8981 */ /* 0x000ea2000c2e1d00 */
[----:B------:R-:W-:Y:S02]  /*0d70*/  IMAD R25, R25, 0x1800, RZ ;  /* 0x0000180019197824 */ /* 0x000fe400078e02ff */
[----:B------:R-:W-:Y:S02]  /*0d80*/  IMAD R26, R4, 0x1200, RZ ;  /* 0x00001200041a7824 */ /* 0x000fe400078e02ff */
[----:B------:R-:W-:Y:S02]  /*0d90*/  IMAD.IADD R29, R29, 0x1, R25 ;  /* 0x000000011d1d7824 */ /* 0x000fe400078e0219 */
[----:B------:R-:W-:Y:S01]  /*0da0*/  IMAD.WIDE R28, R26, 0x4, R28 ;  /* 0x000000041a1c7825 */ /* 0x000fe200078e021c */
[----:B------:R-:W-:-:S03]  /*0db0*/  SEL R10, R10, RZ, !P0 ;  /* 0x000000ff0a0a7207 */ /* 0x000fc60004000000 */
[----:B------:R-:W-:Y:S02]  /*0dc0*/  IMAD.MOV.U32 R23, RZ, RZ, RZ ;  /* 0x000000ffff177224 */ /* 0x000fe400078e00ff */
[----:B------:R-:W-:-:S05]  /*0dd0*/  IMAD.WIDE R28, R3, 0x4, R28 ;  /* 0x00000004031c7825 */ /* 0x000fca00078e021c */
[----:B------:R0:W3:Y:S02]  /*0de0*/  @!P0 LDG.E.EL R23, desc[UR4][R28.64+-0x3000] ;  /* 0xffd000041c178981 */ /* 0x0000e4000c2e1900 */
[----:B0-----:R-:W0:Y:S02]  /*0df0*/  LDC.64 R28, c[0x0][0x2b0] ;  /* 0x0000ac00ff1c7b82 */ /* 0x001e240000000a00 */
[----:B0-----:R-:W-:Y:S01]  /*0e00*/  IMAD.WIDE R28, R2, 0x4, R28 ;  /* 0x00000004021c7825 */ /* 0x001fe200078e021c */
[----:B--2---:R-:W-:Y:S02]  /*0e10*/  SEL R27, R12, RZ, !P0 ;  /* 0x000000ff0c1b7207 */ /* 0x004fe40004000000 */
        /* <DEDUP_REMOVED lines=10> */
[----:B------:R-:W-:Y:S01]  /*0ec0*/  IMAD.WIDE.U32 R8, R22, 0x1800, R12 ;  /* 0x0000180016087825 */ /* 0x000fe200078e000c */
[----:B------:R-:W-:-:S03]  /*0ed0*/  SEL R13, R11, RZ, !P0 ;  /* 0x000000ff0b0d7207 */ /* 0x000fc60004000000 */
[----:B------:R-:W-:Y:S01]  /*0ee0*/  IMAD.IADD R9, R25, 0x1, R9 ;  /* 0x0000000119097824 */ /* 0x000fe200078e0209 */
[----:B------:R-:W-:Y:S01]  /*0ef0*/  SEL R11, R14, RZ, !P0 ;  /* 0x000000ff0e0b7207 */ /* 0x000fe20004000000 */
[----:B------:R-:W-:Y:S01]  /*0f00*/  IMAD.WIDE R8, R26, 0x4, R8 ;  /* 0x000000041a087825 */ /* 0x000fe200078e0208 */
[----:B------:R-:W-:Y:S02]  /*0f10*/  SEL R12, R15, RZ, !P0 ;  /* 0x000000ff0f0c7207 */ /* 0x000fe40004000000 */
[----:B------:R-:W-:Y:S01]  /*0f20*/  ISETP.GE.AND P3, PT, R13, RZ, PT ;  /* 0x000000ff0d00720c */ /* 0x000fe20003f66270 */
[C---:B------:R-:W-:Y:S01]  /*0f30*/  IMAD.SHL.U32 R15, R10.reuse, 0x200, RZ ;  /* 0x000002000a0f7824 */ /* 0x040fe200078e00ff */
[----:B------:R-:W-:Y:S01]  /*0f40*/  SHF.L.U64.HI R14, R10, 0x9, R13 ;  /* 0x000000090a0e7819 */ /* 0x000fe2000001020d */
[----:B------:R-:W-:Y:S02]  /*0f50*/  IMAD.SHL.U32 R13, R11, 0x200, RZ ;  /* 0x000002000b0d7824 */ /* 0x000fe400078e00ff */
[----:B------:R-:W-:Y:S01]  /*0f60*/  IMAD.MOV.U32 R24, RZ, RZ, RZ ;  /* 0x000000ffff187224 */ /* 0x000fe200078e00ff */
[----:B------:R-:W-:Y:S01]  /*0f70*/  ISETP.GE.AND P4, PT, R12, RZ, PT ;  /* 0x000000ff0c00720c */ /* 0x000fe20003f86270 */
[----:B------:R-:W-:Y:S01]  /*0f80*/  IMAD.WIDE R8, R3, 0x4, R8 ;  /* 0x0000000403087825 */ /* 0x000fe200078e0208 */
[----:B------:R-:W-:-:S02]  /*0f90*/  SHF.L.U64.HI R10, R11, 0x9, R12 ;  /* 0x000000090b0a7819 */ /* 0x000fc4000001020c */
[----:B------:R-:W-:Y:S02]  /*0fa0*/  IADD3 R11, P5, R15, 0x600, RZ ;  /* 0x000006000f0b7810 */ /* 0x000fe40007fbe0ff */
[----:B------:R-:W-:Y:S01]  /*0fb0*/  IADD3 R12, P6, R13, 0x600, RZ ;  /* 0x000006000d0c7810 */ /* 0x000fe20007fde0ff */
[----:B------:R0:W2:Y:S01]  /*0fc0*/  @!P0 LDG.E.EL R24, desc[UR4][R8.64+-0x3000] ;  /* 0xffd0000408188981 */ /* 0x0000a2000c2e1900 */
[----:B------:R-:W-:Y:S02]  /*0fd0*/  SEL R11, R11, R15, !P3 ;  /* 0x0000000f0b0b7207 */ /* 0x000fe40005800000 */
[----:B0-----:R-:W-:Y:S01]  /*0fe0*/  SEL R8, R12, R13, !P4 ;  /* 0x0000000d0c087207 */ /* 0x001fe20006000000 */
[----:B------:R-:W-:Y:S02]  /*0ff0*/  IMAD.X R13, RZ, RZ, R14, P5 ;  /* 0x000000ffff0d7224 */ /* 0x000fe400028e060e */
[----:B------:R-:W-:-:S03]  /*1000*/  IMAD.X R9, RZ, RZ, R10, P6 ;  /* 0x000000ffff097224 */ /* 0x000fc600030e060a */
[----:B------:R-:W-:Y:S02]  /*1010*/  SEL R14, R13, R14, !P3 ;  /* 0x0000000e0d0e7207 */ /* 0x000fe40005800000 */
[----:B------:R-:W-:Y:S02]  /*1020*/  SEL R9, R9, R10, !P4 ;  /* 0x0000000a09097207 */ /* 0x000fe40006000000 */
[C---:B------:R-:W-:Y:S02]  /*1030*/  LEA R12, P3, R11.reuse, UR6, 0x2 ;  /* 0x000000060b0c7c11 */ /* 0x040fe4000f8610ff */
[C---:B------:R-:W-:Y:S02]  /*1040*/  LEA R10, P4, R8.reuse, UR6, 0x2 ;  /* 0x00000006080a7c11 */ /* 0x040fe4000f8810ff */
[----:B------:R-:W-:Y:S02]  /*1050*/  LEA.HI.X R13, R11, UR7, R14, 0x2, P3 ;  /* 0x000000070b0d7c11 */ /* 0x000fe400098f140e */
[----:B------:R-:W-:-:S02]  /*1060*/  LEA.HI.X R11, R8, UR7, R9, 0x2, P4 ;  /* 0x00000007080b7c11 */ /* 0x000fc4000a0f1409 */
[----:B------:R-:W-:Y:S02]  /*1070*/  CS2R R8, SRZ ;  /* 0x0000000000087805 */ /* 0x000fe4000001ff00 */
[----:B------:R-:W-:Y:S01]  /*1080*/  CS2R R14, SRZ ;  /* 0x00000000000e7805 */ /* 0x000fe2000001ff00 */
[C---:B------:R-:W-:Y:S01]  /*1090*/  IMAD.WIDE.U32 R12, R22.reuse, 0x1800, R12 ;  /* 0x00001800160c7825 */ /* 0x040fe200078e000c */
[----:B---3--:R-:W-:Y:S01]  /*10a0*/  SEL R23, R23, RZ, !P0 ;  /* 0x000000ff17177207 */ /* 0x008fe20004000000 */
[----:B------:R-:W-:Y:S01]  /*10b0*/  ULDC.64 UR6, c[0x0][0x2d8] ;  /* 0x0000b60000067ab9 */ /* 0x000fe20000000a00 */
[----:B------:R0:W3:Y:S01]  /*10c0*/  @!P0 LDG.E.EL.64 R8, desc[UR4][R28.64] ;  /* 0x000000041c088981 */ /* 0x0000e2000c2e1b00 */
[----:B------:R-:W-:Y:S02]  /*10d0*/  IMAD.IADD R13, R25, 0x1, R13 ;  /* 0x00000001190d7824 */ /* 0x000fe400078e020d */
[----:B------:R-:W-:-:S04]  /*10e0*/  IMAD.WIDE.U32 R10, R22, 0x1800, R10 ;  /* 0x00001800160a7825 */ /* 0x000fc800078e000a */
[----:B------:R-:W-:Y:S02]  /*10f0*/  IMAD.IADD R11, R25, 0x1, R11 ;  /* 0x00000001190b7824 */ /* 0x000fe400078e020b */
[C---:B0-----:R-:W-:Y:S02]  /*1100*/  IMAD.WIDE R28, R26.reuse, 0x4, R12 ;  /* 0x000000041a1c7825 */ /* 0x041fe400078e020c */
[----:B------:R-:W0:Y:S02]  /*1110*/  LDC.64 R12, c[0x0][0x288] ;  /* 0x0000a200ff0c7b82 */ /* 0x000e240000000a00 */
[----:B------:R-:W-:-:S06]  /*1120*/  IMAD.WIDE R26, R26, 0x4, R10 ;  /* 0x000000041a1a7825 */ /* 0x000fcc00078e020a */
[----:B------:R-:W1:Y:S01]  /*1130*/  LDC.64 R10, c[0x0][0x2c8] ;  /* 0x0000b200ff0a7b82 */ /* 0x000e620000000a00 */
[----:B------:R-:W-:-:S05]  /*1140*/  IMAD.WIDE R28, R3, 0x4, R28 ;  /* 0x00000004031c7825 */ /* 0x000fca00078e021c */
[----:B------:R5:W4:Y:S01]  /*1150*/  @!P0 LDG.E.EL R14, desc[UR4][R28.64+-0x3000] ;  /* 0xffd000041c0e8981 */ /* 0x000b22000c2e1900 */
[----:B------:R-:W-:Y:S01]  /*1160*/  VIADD R25, R19, 0xffff4000 ;  /* 0xffff400013197836 */ /* 0x000fe20000000000 */
[C---:B------:R-:W-:Y:S01]  /*1170*/  ISETP.GT.AND P3, PT, R3.reuse, 0xdff, PT ;  /* 0x00000dff0300780c */ /* 0x040fe20003f64270 */
[----:B-----5:R-:W5:Y:S01]  /*1180*/  LDC.64 R28, c[0x0][0x2b8] ;  /* 0x0000ae00ff1c7b82 */ /* 0x020f620000000a00 */
[----:B------:R-:W-:Y:S02]  /*1190*/  IMAD.MOV.U32 R22, RZ, RZ, RZ ;  /* 0x000000ffff167224 */ /* 0x000fe400078e00ff */
[----:B------:R-:W-:-:S05]  /*11a0*/  IMAD.WIDE R26, R3, 0x4, R26 ;  /* 0x00000004031a7825 */ /* 0x000fca00078e021a */
[----:B------:R0:W4:Y:S02]  /*11b0*/  @!P0 LDG.E.EL R22, desc[UR4][R26.64+-0x3000] ;  /* 0xffd000041a168981 */ /* 0x000124000c2e1900 */
[----:B0-----:R-:W0:Y:S01]  /*11c0*/  LDC.64 R26, c[0x0][0x2d0] ;  /* 0x0000b400ff1a7b82 */ /* 0x001e220000000a00 */
[----:B-----5:R-:W-:-:S05]  /*11d0*/  IMAD.WIDE R28, R5, 0x4, R28 ;  /* 0x00000004051c7825 */ /* 0x020fca00078e021c */
[----:B------:R-:W5:Y:S01]  /*11e0*/  @!P0 LDG.E.EL R15, desc[UR4][R28.64] ;  /* 0x000000041c0f8981 */ /* 0x000f62000c2e1900 */
[----:B--2---:R-:W-:-:S05]  /*11f0*/  SEL R24, R24, RZ, !P0 ;  /* 0x000000ff18187207 */ /* 0x004fca0004000000 */
[----:B------:R-:W-:Y:S01]  /*1200*/  FADD R24, -R23, R24 ;  /* 0x0000001817187221 */ /* 0x000fe20000000100 */
[----:B---3--:R-:W-:-:S05]  /*1210*/  SEL R8, R8, RZ, !P0 ;  /* 0x000000ff08087207 */ /* 0x008fca0004000000 */
[----:B------:R-:W-:Y:S01]  /*1220*/  FFMA R8, R24, R8, R23 ;  /* 0x0000000818087223 */ /* 0x000fe20000000017 */
[----:B------:R-:W-:Y:S01]  /*1230*/  IMAD.WIDE R24, R25, 0x4, R12 ;  /* 0x0000000419187825 */ /* 0x000fe200078e020c */
[----:B------:R-:W-:-:S06]  /*1240*/  CS2R R12, SRZ ;  /* 0x00000000000c7805 */ /* 0x000fcc000001ff00 */
[----:B------:R1:W2:Y:S02]  /*1250*/  @!P0 LDG.E.64 R12, desc[UR4][R24.64] ;  /* 0x00000004180c8981 */ /* 0x0002a4000c1e1b00 */
[----:B-1----:R-:W-:Y:S01]  /*1260*/  IMAD.WIDE R24, R5, 0x8, R10 ;  /* 0x0000000805187825 */ /* 0x002fe200078e020a */
[----:B------:R-:W-:-:S06]  /*1270*/  CS2R R10, SRZ ;  /* 0x00000000000a7805 */ /* 0x000fcc000001ff00 */
[----:B------:R1:W3:Y:S01]  /*1280*/  @P3 LDG.E.EL.64 R10, desc[UR4][R24.64] ;  /* 0x00000004180a3981 */ /* 0x0002e2000c2e1b00 */
[----:B----4-:R-:W-:Y:S02]  /*1290*/  SEL R14, R14, RZ, !P0 ;  /* 0x000000ff0e0e7207 */ /* 0x010fe40004000000 */
[----:B------:R-:W-:Y:S02]  /*12a0*/  SEL R9, R9, RZ, !P0 ;  /* 0x000000ff09097207 */ /* 0x000fe40004000000 */
[----:B------:R-:W-:-:S05]  /*12b0*/  SEL R22, R22, RZ, !P0 ;  /* 0x000000ff16167207 */ /* 0x000fca0004000000 */
[----:B------:R-:W-:-:S04]  /*12c0*/  FADD R23, -R14, R22 ;  /* 0x000000160e177221 */ /* 0x000fc80000000100 */
[----:B------:R-:W-:Y:S01]  /*12d0*/  FFMA R14, R23, R9, R14 ;  /* 0x00000009170e7223 */ /* 0x000fe2000000000e */
[----:B0-----:R-:W-:Y:S01]  /*12e0*/  IMAD.WIDE R26, R2, 0x8, R26 ;  /* 0x00000008021a7825 */ /* 0x001fe200078e021a */
[----:B-----5:R-:W-:-:S03]  /*12f0*/  SEL R15, R15, RZ, !P0 ;  /* 0x000000ff0f0f7207 */ /* 0x020fc60004000000 */
[----:B-1----:R-:W-:-:S06]  /*1300*/  IMAD.MOV.U32 R24, RZ, RZ, RZ ;  /* 0x000000ffff187224 */ /* 0x002fcc00078e00ff */
[----:B------:R-:W4:Y:S01]  /*1310*/  @!P0 LDG.E.EL R24, desc[UR4][R28.64] ;  /* 0x000000041c188981 */ /* 0x000f22000c2e1900 */
[----:B--2---:R-:W-:-:S05]  /*1320*/  SEL R9, R12, RZ, !P0 ;  /* 0x000000ff0c097207 */ /* 0x004fca0004000000 */
[----:B------:R-:W-:Y:S01]  /*1330*/  FADD R8, -R9, R8 ;  /* 0x0000000809087221 */ /* 0x000fe20000000100 */
[----:B---3--:R-:W-:Y:S02]  /*1340*/  SEL R22, R10, RZ, P3 ;  /* 0x000000ff0a167207 */ /* 0x008fe40001800000 */
[----:B------:R-:W-:Y:S02]  /*1350*/  SEL R10, R11, RZ, P3 ;  /* 0x000000ff0b0a7207 */ /* 0x000fe40001800000 */
[----:B------:R-:W-:Y:S02]  /*1360*/  IADD3 R25, P5, R22, 0x6, RZ ;  /* 0x0000000616197810 */ /* 0x000fe40007fbe0ff */
[----:B------:R-:W-:-:S03]  /*1370*/  ISETP.GE.AND P4, PT, R10, RZ, PT ;  /* 0x000000ff0a00720c */ /* 0x000fc60003f86270 */
[----:B------:R-:W-:Y:S02]  /*1380*/  IMAD.X R23, RZ, RZ, R10, P5 ;  /* 0x000000ffff177224 */ /* 0x000fe400028e060a */
[----:B------:R-:W-:Y:S01]  /*1390*/  FFMA R15, R8, R15, R9 ;  /* 0x0000000f080f7223 */ /* 0x000fe20000000009 */
[----:B------:R-:W-:Y:S02]  /*13a0*/  CS2R R8, SRZ ;  /* 0x0000000000087805 */ /* 0x000fe4000001ff00 */
[----:B------:R-:W-:Y:S02]  /*13b0*/  SEL R23, R23, R10, !P4 ;  /* 0x0000000a17177207 */ /* 0x000fe40006000000 */
[----:B------:R-:W-:-:S06]  /*13c0*/  CS2R R10, SRZ ;  /* 0x00000000000a7805 */ /* 0x000fcc000001ff00 */
[----:B------:R-:W2:Y:S01]  /*13d0*/  @P3 LDG.E.EL.128 R8, desc[UR4][R26.64] ;  /* 0x000000041a083981 */ /* 0x000ea2000c2e1d00 */
[----:B------:R-:W-:Y:S01]  /*13e0*/  SEL R22, R25, R22, !P4 ;  /* 0x0000001619167207 */ /* 0x000fe20006000000 */
[----:B------:R-:W-:Y:S01]  /*13f0*/  IMAD R23, R23, 0x3000, RZ ;  /* 0x0000300017177824 */ /* 0x000fe200078e02ff */
[----:B------:R-:W-:-:S05]  /*1400*/  SEL R13, R13, RZ, !P0 ;  /* 0x000000ff0d0d7207 */ /* 0x000fca0004000000 */
[----:B------:R-:W-:Y:S01]  /*1410*/  FADD R14, -R13, R14 ;  /* 0x0000000e0d0e7221 */ /* 0x000fe20000000100 */
[----:B----4-:R-:W-:Y:S02]  /*1420*/  SEL R24, R24, RZ, !P0 ;  /* 0x000000ff18187207 */ /* 0x010fe40004000000 */
[----:B--2---:R-:W-:Y:S02]  /*1430*/  SEL R28, R8, RZ, P3 ;  /* 0x000000ff081c7207 */ /* 0x004fe40001800000 */
[----:B------:R-:W-:Y:S02]  /*1440*/  SEL R29, R9, RZ, P3 ;  /* 0x000000ff091d7207 */ /* 0x000fe40001800000 */
[----:B------:R-:W-:Y:S02]  /*1450*/  SEL R9, R10, RZ, P3 ;  /* 0x000000ff0a097207 */ /* 0x000fe40001800000 */
[----:B------:R-:W-:Y:S01]  /*1460*/  SEL R10, R11, RZ, P3 ;  /* 0x000000ff0b0a7207 */ /* 0x000fe20001800000 */
[----:B------:R-:W-:Y:S01]  /*1470*/  IMAD.SHL.U32 R11, R28, 0x200, RZ ;  /* 0x000002001c0b7824 */ /* 0x000fe200078e00ff */
[----:B------:R-:W-:-:S02]  /*1480*/  ISETP.GE.AND P5, PT, R29, RZ, PT ;  /* 0x000000ff1d00720c */ /* 0x000fc40003fa6270 */
[----:B------:R-:W-:Y:S02]  /*1490*/  SHF.L.U64.HI R28, R28, 0x9, R29 ;  /* 0x000000091c1c7819 */ /* 0x000fe4000001021d */
[----:B------:R-:W-:Y:S01]  /*14a0*/  IADD3 R8, P6, R11, 0xc00, RZ ;  /* 0x00000c000b087810 */ /* 0x000fe20007fde0ff */
[----:B------:R-:W-:-:S03]  /*14b0*/  IMAD.SHL.U32 R12, R9, 0x200, RZ ;  /* 0x00000200090c7824 */ /* 0x000fc600078e00ff */
[----:B------:R-:W-:Y:S01]  /*14c0*/  SEL R8, R8, R11, !P5 ;  /* 0x0000000b08087207 */ /* 0x000fe20006800000 */
[----:B------:R-:W-:Y:S01]  /*14d0*/  IMAD.X R11, RZ, RZ, R28, P6 ;  /* 0x000000ffff0b7224 */ /* 0x000fe200030e061c */
[----:B------:R-:W-:Y:S02]  /*14e0*/  ISETP.GE.AND P6, PT, R10, RZ, PT ;  /* 0x000000ff0a00720c */ /* 0x000fe40003fc6270 */
[----:B------:R-:W-:Y:S02]  /*14f0*/  SHF.L.U64.HI R10, R9, 0x9, R10 ;  /* 0x00000009090a7819 */ /* 0x000fe4000001020a */
[----:B------:R-:W-:Y:S02]  /*1500*/  SEL R11, R11, R28, !P5 ;  /* 0x0000001c0b0b7207 */ /* 0x000fe40006800000 */
[----:B------:R-:W-:-:S05]  /*1510*/  IADD3 R9, P5, R12, 0xc00, RZ ;  /* 0x00000c000c097810 */ /* 0x000fca0007fbe0ff */
[----:B------:R-:W-:Y:S01]  /*1520*/  IMAD.X R27, RZ, RZ, R10, P5 ;  /* 0x000000ffff1b7224 */ /* 0x000fe200028e060a */
[C---:B------:R-:W-:Y:S02]  /*1530*/  LEA R26, P5, R8.reuse, UR6, 0x2 ;  /* 0x00000006081a7c11 */ /* 0x040fe4000f8a10ff */
[----:B------:R-:W-:Y:S02]  /*1540*/  SEL R9, R9, R12, !P6 ;  /* 0x0000000c09097207 */ /* 0x000fe40007000000 */
[----:B------:R-:W-:Y:S02]  /*1550*/  SEL R10, R27, R10, !P6 ;  /* 0x0000000a1b0a7207 */ /* 0x000fe40007000000 */
[----:B------:R-:W-:Y:S02]  /*1560*/  LEA.HI.X R27, R8, UR7, R11, 0x2, P5 ;  /* 0x00000007081b7c11 */ /* 0x000fe4000a8f140b */
[----:B------:R-:W-:-:S04]  /*1570*/  LEA R8, P5, R9, UR6, 0x2 ;  /* 0x0000000609087c11 */ /* 0x000fc8000f8a10ff */
[----:B------:R-:W-:Y:S02]  /*1580*/  LEA.HI.X R9, R9, UR7, R10, 0x2, P5 ;  /* 0x0000000709097c11 */ /* 0x000fe4000a8f140a */
[----:B------:R-:W-:-:S04]  /*1590*/  SHF.R.S32.HI R10, RZ, 0x1f, R17 ;  /* 0x0000001fff0a7819 */ /* 0x000fc80000011411 */
[----:B------:R-:W-:-:S04]  /*15a0*/  LEA.HI R10, R10, R17, RZ, 0x10 ;  /* 0x000000110a0a7211 */ /* 0x000fc800078f80ff */
[----:B------:R-:W-:Y:S02]  /*15b0*/  SHF.R.S32.HI R25, RZ, 0x10, R10 ;  /* 0x00000010ff197819 */ /* 0x000fe4000001140a */
[----:B------:R-:W0:Y:S01]  /*15c0*/  LDC.64 R10, c[0x0][0x2e0] ;  /* 0x0000b800ff0a7b82 */ /* 0x000e220000000a00 */
[----:B------:R-:W-:-:S04]  /*15d0*/  IMAD.WIDE.U32 R26, R22, 0x3000, R26 ;  /* 0x00003000161a7825 */ /* 0x000fc800078e001a */
[----:B------:R-:W-:Y:S02]  /*15e0*/  IMAD.IADD R27, R27, 0x1, R23 ;  /* 0x000000011b1b7824 */ /* 0x000fe400078e0217 */
[----:B------:R-:W-:Y:S02]  /*15f0*/  IMAD R25, R25, 0x4800, RZ ;  /* 0x0000480019197824 */ /* 0x000fe400078e02ff */
[----:B------:R-:W-:-:S04]  /*1600*/  IMAD.WIDE.U32 R8, R22, 0x3000, R8 ;  /* 0x0000300016087825 */ /* 0x000fc800078e0008 */
[----:B------:R-:W-:-:S04]  /*1610*/  IMAD.WIDE R26, R25, 0x4, R26 ;  /* 0x00000004191a7825 */ /* 0x000fc800078e021a */
[----:B------:R-:W-:Y:S01]  /*1620*/  FFMA R12, R14, R24, R13 ;  /* 0x000000180e0c7223 */ /* 0x000fe2000000000d */
[----:B------:R-:W-:Y:S02]  /*1630*/  IMAD.IADD R9, R23, 0x1, R9 ;  /* 0x0000000117097824 */ /* 0x000fe400078e0209 */
[----:B------:R-:W-:Y:S02]  /*1640*/  IMAD.MOV.U32 R13, RZ, RZ, RZ ;  /* 0x000000ffff0d7224 */ /* 0x000fe400078e00ff */
[----:B------:R-:W-:-:S04]  /*1650*/  IMAD.WIDE R8, R25, 0x4, R8 ;  /* 0x0000000419087825 */ /* 0x000fc800078e0208 */
[----:B------:R-:W-:-:S04]  /*1660*/  IMAD.WIDE R26, R3, 0x4, R26 ;  /* 0x00000004031a7825 */ /* 0x000fc800078e021a */
[----:B------:R-:W-:Y:S01]  /*1670*/  IMAD.WIDE R28, R3, 0x4, R8 ;  /* 0x00000004031c7825 */ /* 0x000fe200078e0208 */
[----:B------:R0:W2:Y:S01]  /*1680*/  @P3 LDG.E.EL R13, desc[UR4][R26.64+-0x3800] ;  /* 0xffc800041a0d3981 */ /* 0x0000a2000c2e1900 */
[----:B------:R-:W-:Y:S02]  /*1690*/  CS2R R8, SRZ ;  /* 0x0000000000087805 */ /* 0x000fe4000001ff00 */
[----:B0-----:R-:W-:Y:S01]  /*16a0*/  IMAD.WIDE R26, R2, 0x8, R10 ;  /* 0x00000008021a7825 */ /* 0x001fe200078e020a */
[----:B------:R-:W-:-:S06]  /*16b0*/  CS2R R10, SRZ ;  /* 0x00000000000a7805 */ /* 0x000fcc000001ff00 */
[----:B------:R-:W3:Y:S01]  /*16c0*/  @P3 LDG.E.EL.128 R8, desc[UR4][R26.64] ;  /* 0x000000041a083981 */ /* 0x000ee2000c2e1d00 */
[----:B------:R-:W-:-:S06]  /*16d0*/  IMAD.MOV.U32 R14, RZ, RZ, RZ ;  /* 0x000000ffff0e7224 */ /* 0x000fcc00078e00ff */
[----:B------:R0:W4:Y:S01]  /*16e0*/  @P3 LDG.E.EL R14, desc[UR4][R28.64+-0x3800] ;  /* 0xffc800041c0e3981 */ /* 0x000122000c2e1900 */
[----:B------:R-:W-:Y:S01]  /*16f0*/  VIADD R19, R19, 0xffff2000 ;  /* 0xffff200013137836 */ /* 0x000fe20000000000 */
[----:B------:R-:W-:Y:S02]  /*1700*/  LOP3.LUT R16, R16, 0xffff0000, RZ, 0xc0, !PT ;  /* 0xffff000010107812 */ /* 0x000fe400078ec0ff */
[----:B---3--:R-:W-:Y:S02]  /*1710*/  SEL R24, R8, RZ, P3 ;  /* 0x000000ff08187207 */ /* 0x008fe40001800000 */
[----:B0-----:R-:W-:Y:S02]  /*1720*/  SEL R29, R9, RZ, P3 ;  /* 0x000000ff091d7207 */ /* 0x001fe40001800000 */
[----:B------:R-:W-:Y:S01]  /*1730*/  SEL R9, R10, RZ, P3 ;  /* 0x000000ff0a097207 */ /* 0x000fe20001800000 */
[----:B------:R-:W-:Y:S01]  /*1740*/  IMAD.SHL.U32 R28, R24, 0x200, RZ ;  /* 0x00000200181c7824 */ /* 0x000fe200078e00ff */
[----:B------:R-:W-:-:S02]  /*1750*/  SEL R8, R11, RZ, P3 ;  /* 0x000000ff0b087207 */ /* 0x000fc40001800000 */
[----:B------:R-:W-:Y:S01]  /*1760*/  SHF.L.U64.HI R10, R24, 0x9, R29 ;  /* 0x00000009180a7819 */ /* 0x000fe2000001021d */
[C---:B------:R-:W-:Y:S01]  /*1770*/  IMAD.SHL.U32 R24, R9.reuse, 0x200, RZ ;  /* 0x0000020009187824 */ /* 0x040fe200078e00ff */
[----:B------:R-:W-:Y:S02]  /*1780*/  IADD3 R11, P6, R28, 0xc00, RZ ;  /* 0x00000c001c0b7810 */ /* 0x000fe40007fde0ff */
[----:B------:R-:W-:Y:S02]  /*1790*/  ISETP.GE.AND P4, PT, R8, RZ, PT ;  /* 0x000000ff0800720c */ /* 0x000fe40003f86270 */
[----:B------:R-:W-:Y:S01]  /*17a0*/  SHF.L.U64.HI R8, R9, 0x9, R8 ;  /* 0x0000000909087819 */ /* 0x000fe20000010208 */
[----:B------:R-:W-:Y:S01]  /*17b0*/  IMAD.X R27, RZ, RZ, R10, P6 ;  /* 0x000000ffff1b7224 */ /* 0x000fe200030e060a */
[----:B------:R-:W-:Y:S02]  /*17c0*/  ISETP.GE.AND P5, PT, R29, RZ, PT ;  /* 0x000000ff1d00720c */ /* 0x000fe40003fa6270 */
[----:B------:R-:W-:-:S02]  /*17d0*/  IADD3 R9, P6, R24, 0xc00, RZ ;  /* 0x00000c0018097810 */ /* 0x000fc40007fde0ff */
[----:B------:R-:W-:Y:S02]  /*17e0*/  SEL R26, R27, R10, !P5 ;  /* 0x0000000a1b1a7207 */ /* 0x000fe40006800000 */
[----:B------:R-:W-:Y:S01]  /*17f0*/  SEL R11, R11, R28, !P5 ;  /* 0x0000001c0b0b7207 */ /* 0x000fe20006800000 */
[----:B------:R-:W-:Y:S01]  /*1800*/  IMAD.X R27, RZ, RZ, R8, P6 ;  /* 0x000000ffff1b7224 */ /* 0x000fe200030e0608 */
[----:B------:R-:W-:Y:S02]  /*1810*/  SEL R9, R9, R24, !P4 ;  /* 0x0000001809097207 */ /* 0x000fe40006000000 */
[----:B------:R-:W-:Y:S02]  /*1820*/  LEA R10, P5, R11, UR6, 0x2 ;  /* 0x000000060b0a7c11 */ /* 0x000fe4000f8a10ff */
[----:B------:R-:W-:Y:S02]  /*1830*/  SEL R24, R27, R8, !P4 ;  /* 0x000000081b187207 */ /* 0x000fe40006000000 */
[----:B------:R-:W-:-:S02]  /*1840*/  LEA R8, P4, R9, UR6, 0x2 ;  /* 0x0000000609087c11 */ /* 0x000fc4000f8810ff */
[----:B------:R-:W-:Y:S02]  /*1850*/  LEA.HI.X R11, R11, UR7, R26, 0x2, P5 ;  /* 0x000000070b0b7c11 */ /* 0x000fe4000a8f141a */
[----:B------:R-:W-:Y:S01]  /*1860*/  LEA.HI.X R9, R9, UR7, R24, 0x2, P4 ;  /* 0x0000000709097c11 */ /* 0x000fe2000a0f1418 */
[----:B------:R-:W-:-:S04]  /*1870*/  IMAD.WIDE.U32 R10, R22, 0x3000, R10 ;  /* 0x00003000160a7825 */ /* 0x000fc800078e000a */
[----:B------:R-:W-:-:S04]  /*1880*/  IMAD.WIDE.U32 R8, R22, 0x3000, R8 ;  /* 0x0000300016087825 */ /* 0x000fc800078e0008 */
[C---:B------:R-:W-:Y:S02]  /*1890*/  IMAD.IADD R27, R23.reuse, 0x1, R11 ;  /* 0x00000001171b7824 */ /* 0x040fe400078e020b */
[----:B------:R-:W-:Y:S02]  /*18a0*/  IMAD.MOV.U32 R26, RZ, RZ, R10 ;  /* 0x000000ffff1a7224 */ /* 0x000fe400078e000a */
[----:B------:R-:W-:Y:S02]  /*18b0*/  IMAD.IADD R11, R23, 0x1, R9 ;  /* 0x00000001170b7824 */ /* 0x000fe400078e0209 */
[----:B------:R-:W-:Y:S01]  /*18c0*/  IMAD.MOV.U32 R10, RZ, RZ, R8 ;  /* 0x000000ffff0a7224 */ /* 0x000fe200078e0008 */
[----:B------:R-:W0:Y:S01]  /*18d0*/  LDC.64 R22, c[0x0][0x2f0] ;  /* 0x0000bc00ff167b82 */ /* 0x000e220000000a00 */
[----:B------:R-:W-:-:S04]  /*18e0*/  IMAD.WIDE R28, R25, 0x4, R26 ;  /* 0x00000004191c7825 */ /* 0x000fc800078e021a */
[----:B------:R-:W-:-:S03]  /*18f0*/  IMAD.WIDE R26, R25, 0x4, R10 ;  /* 0x00000004191a7825 */ /* 0x000fc600078e020a */
[----:B------:R-:W1:Y:S08]  /*1900*/  LDC.64 R10, c[0x0][0x2c0] ;  /* 0x0000b000ff0a7b82 */ /* 0x000e700000000a00 */
[----:B------:R-:W3:Y:S01]  /*1910*/  LDC.64 R8, c[0x0][0x2e8] ;  /* 0x0000ba00ff087b82 */ /* 0x000ee20000000a00 */
[----:B------:R-:W-:Y:S02]  /*1920*/  IMAD.MOV.U32 R24, RZ, RZ, RZ ;  /* 0x000000ffff187224 */ /* 0x000fe400078e00ff */
[----:B------:R-:W-:-:S04]  /*1930*/  IMAD.WIDE R28, R3, 0x4, R28 ;  /* 0x00000004031c7825 */ /* 0x000fc800078e021c */
[----:B------:R-:W-:Y:S01]  /*1940*/  IMAD.MOV.U32 R25, RZ, RZ, RZ ;  /* 0x000000ffff197224 */ /* 0x000fe200078e00ff */
[----:B------:R1:W5:Y:S01]  /*1950*/  @P3 LDG.E.EL R24, desc[UR4][R28.64+-0x3800] ;  /* 0xffc800041c183981 */ /* 0x000362000c2e1900 */
[----:B------:R-:W-:-:S05]  /*1960*/  IMAD.WIDE R26, R3, 0x4, R26 ;  /* 0x00000004031a7825 */ /* 0x000fca00078e021a */
[----:B------:R3:W5:Y:S01]  /*1970*/  @P3 LDG.E.EL R25, desc[UR4][R26.64+-0x3800] ;  /* 0xffc800041a193981 */ /* 0x000762000c2e1900 */
[----:B-1----:R-:W-:Y:S01]  /*1980*/  IMAD.WIDE R28, R19, 0x4, R10 ;  /* 0x00000004131c7825 */ /* 0x002fe200078e020a */
[----:B------:R-:W-:-:S03]  /*1990*/  CS2R R10, SRZ ;  /* 0x00000000000a7805 */ /* 0x000fc6000001ff00 */
[----:B---3--:R-:W-:Y:S01]  /*19a0*/  IMAD.WIDE R26, R2, 0x4, R8 ;  /* 0x00000004021a7825 */ /* 0x008fe200078e0208 */
[----:B------:R-:W-:Y:S02]  /*19b0*/  CS2R R8, SRZ ;  /* 0x0000000000087805 */ /* 0x000fe4000001ff00 */
[----:B------:R1:W3:Y:S04]  /*19c0*/  @P3 LDG.E.64 R10, desc[UR4][R28.64] ;  /* 0x000000041c0a3981 */ /* 0x0002e8000c1e1b00 */
[----:B------:R2:W3:Y:S01]  /*19d0*/  @P3 LDG.E.EL.64 R8, desc[UR4][R26.64] ;  /* 0x000000041a083981 */ /* 0x0004e2000c2e1b00 */
[----:B-1----:R-:W1:Y:S01]  /*19e0*/  LDC.64 R28, c[0x0][0x210] ;  /* 0x00008400ff1c7b82 */ /* 0x002e620000000a00 */
[----:B0-----:R-:W-:-:S04]  /*19f0*/  IMAD.WIDE R22, R5, 0x4, R22 ;  /* 0x0000000405167825 */ /* 0x001fc800078e0216 */
[----:B------:R-:W-:Y:S02]  /*1a00*/  IMAD.MOV.U32 R19, RZ, RZ, RZ ;  /* 0x000000ffff137224 */ /* 0x000fe400078e00ff */
[----:B------:R-:W-:Y:S01]  /*1a10*/  IMAD.MOV.U32 R5, RZ, RZ, RZ ;  /* 0x000000ffff057224 */ /* 0x000fe200078e00ff */
[----:B------:R-:W-:Y:S01]  /*1a20*/  ISETP.GE.AND P4, PT, R3, 0x800, PT ;  /* 0x000008000300780c */ /* 0x000fe20003f86270 */
[----:B--2---:R-:W-:Y:S02]  /*1a30*/  IMAD.IADD R27, R17, 0x1, -R16 ;  /* 0x00000001111b7824 */ /* 0x004fe400078e0a10 */
[----:B------:R-:W2:Y:S04]  /*1a40*/  @P3 LDG.E.EL R19, desc[UR4][R22.64] ;  /* 0x0000000416133981 */ /* 0x000ea8000c2e1900 */
[----:B------:R0:W2:Y:S01]  /*1a50*/  @P3 LDG.E.EL R5, desc[UR4][R22.64] ;  /* 0x0000000416053981 */ /* 0x0000a2000c2e1900 */
[----:B------:R-:W-:Y:S01]  /*1a60*/  IMAD R27, R4, 0x8000, R27 ;  /* 0x00008000041b7824 */ /* 0x000fe200078e021b */
[----:B------:R-:W-:-:S03]  /*1a70*/  CS2R R2, SRZ ;  /* 0x0000000000027805 */ /* 0x000fc6000001ff00 */
[----:B-1----:R-:W-:-:S05]  /*1a80*/  IMAD.WIDE R28, R27, 0x4, R28 ;  /* 0x000000041b1c7825 */ /* 0x002fca00078e021c */
[----:B------:R-:W2:Y:S01]  /*1a90*/  @!P4 LDG.E.64 R2, desc[UR4][R28.64] ;  /* 0x000000041c02c981 */ /* 0x000ea2000c1e1b00 */
[----:B------:R-:W-:Y:S02]  /*1aa0*/  SEL R27, R13, RZ, P3 ;  /* 0x000000ff0d1b7207 */ /* 0x000fe40001800000 */
[----:B----4-:R-:W-:Y:S02]  /*1ab0*/  SEL R14, R14, RZ, P3 ;  /* 0x000000ff0e0e7207 */ /* 0x010fe40001800000 */
[----:B------:R-:W-:Y:S02]  /*1ac0*/  SEL R7, R7, RZ, !P1 ;  /* 0x000000ff07077207 */ /* 0x000fe40004800000 */
[----:B------:R-:W-:Y:S02]  /*1ad0*/  SEL R20, R20, RZ, !P1 ;  /* 0x000000ff14147207 */ /* 0x000fe40004800000 */
[----:B-----5:R-:W-:Y:S02]  /*1ae0*/  SEL R24, R24, RZ, P3 ;  /* 0x000000ff18187207 */ /* 0x020fe40001800000 */
[----:B------:R-:W-:-:S03]  /*1af0*/  SEL R25, R25, RZ, P3 ;  /* 0x000000ff19197207 */ /* 0x000fc60001800000 */
[----:B------:R-:W-:Y:S02]  /*1b00*/  FADD R4, -R27, R24 ;  /* 0x000000181b047221 */ /* 0x000fe40000000100 */
[----:B------:R-:W-:Y:S01]  /*1b10*/  FADD R25, -R14, R25 ;  /* 0x000000190e197221 */ /* 0x000fe20000000100 */
[----:B---3--:R-:W-:Y:S02]  /*1b20*/  SEL R8, R8, RZ, P3 ;  /* 0x000000ff08087207 */ /* 0x008fe40001800000 */
[----:B------:R-:W-:-:S03]  /*1b30*/  SEL R13, R9, RZ, P3 ;  /* 0x000000ff090d7207 */ /* 0x000fc60001800000 */
[----:B------:R-:W-:Y:S02]  /*1b40*/  FFMA R4, R4, R8, R27 ;  /* 0x0000000804047223 */ /* 0x000fe4000000001b */
[----:B------:R-:W1:Y:S01]  /*1b50*/  LDC.64 R8, c[0x0][0x2f8] ;  /* 0x0000be00ff087b82 */ /* 0x000e620000000a00 */
[----:B------:R-:W-:Y:S01]  /*1b60*/  FFMA R13, R25, R13, R14 ;  /* 0x0000000d190d7223 */ /* 0x000fe2000000000e */
[----:B0-----:R-:W-:Y:S02]  /*1b70*/  SEL R23, R10, RZ, P3 ;  /* 0x000000ff0a177207 */ /* 0x001fe40001800000 */
[----:B------:R-:W-:-:S03]  /*1b80*/  SEL R14, R11, RZ, P3 ;  /* 0x000000ff0b0e7207 */ /* 0x000fc60001800000 */
[----:B------:R-:W-:Y:S01]  /*1b90*/  FADD R4, -R23, R4 ;  /* 0x0000000417047221 */ /* 0x000fe20000000100 */
[----:B--2---:R-:W-:Y:S01]  /*1ba0*/  SEL R19, R19, RZ, P3 ;  /* 0x000000ff13137207 */ /* 0x004fe20001800000 */
[----:B------:R-:W-:Y:S01]  /*1bb0*/  FADD R13, -R14, R13 ;  /* 0x0000000d0e0d7221 */ /* 0x000fe20000000100 */
[----:B------:R-:W-:-:S03]  /*1bc0*/  SEL R5, R5, RZ, P3 ;  /* 0x000000ff05057207 */ /* 0x000fc60001800000 */
[----:B------:R-:W-:Y:S01]  /*1bd0*/  FFMA R4, R4, R19, R23 ;  /* 0x0000001304047223 */ /* 0x000fe20000000017 */
[----:B------:R-:W-:Y:S01]  /*1be0*/  FADD R10, -R7, R21 ;  /* 0x00000015070a7221 */ /* 0x000fe20000000100 */
[----:B------:R-:W-:-:S03]  /*1bf0*/  FFMA R5, R13, R5, R14 ;  /* 0x000000050d057223 */ /* 0x000fc6000000000e */
[----:B------:R-:W-:Y:S01]  /*1c00*/  FFMA R7, R10, R20, R7 ;  /* 0x000000140a077223 */ /* 0x000fe20000000007 */
[----:B------:R-:W-:Y:S02]  /*1c10*/  @P0 FSEL R15, R4, RZ, P3 ;  /* 0x000000ff040f0208 */ /* 0x000fe40001800000 */
[----:B------:R-:W-:Y:S02]  /*1c20*/  @P0 FSEL R12, R5, RZ, P3 ;  /* 0x000000ff050c0208 */ /* 0x000fe40001800000 */
[----:B------:R-:W-:Y:S02]  /*1c30*/  @P2 FSEL R0, R6, R15, !P1 ;  /* 0x0000000f06002208 */ /* 0x000fe40004800000 */
[----:B------:R-:W-:Y:S02]  /*1c40*/  @P2 FSEL R18, R7, R12, !P1 ;  /* 0x0000000c07122208 */ /* 0x000fe40004800000 */
[----:B------:R-:W-:Y:S02]  /*1c50*/  SEL R5, R2, RZ, !P4 ;  /* 0x000000ff02057207 */ /* 0x000fe40006000000 */
[----:B------:R-:W-:Y:S01]  /*1c60*/  SEL R3, R3, RZ, !P4 ;  /* 0x000000ff03037207 */ /* 0x000fe20006000000 */
[----:B-1----:R-:W-:Y:S01]  /*1c70*/  IMAD.WIDE R8, R17, 0x4, R8 ;  /* 0x0000000411087825 */ /* 0x002fe200078e0208 */
[----:B------:R-:W-:-:S02]  /*1c80*/  SEL R2, R5, R0, !P4 ;  /* 0x0000000005027207 */ /* 0x000fc40006000000 */
[----:B------:R-:W-:-:S05]  /*1c90*/  SEL R3, R3, R18, !P4 ;  /* 0x0000001203037207 */ /* 0x000fca0006000000 */
[----:B------:R-:W-:Y:S01]  /*1ca0*/  STG.E.64 desc[UR4][R8.64], R2 ;  /* 0x0000000208007986 */ /* 0x000fe2000c101b04 */
[----:B------:R-:W-:Y:S05]  /*1cb0*/  EXIT ;  /* 0x000000000000794d */ /* 0x000fea0003800000 */
.L_x_0:
[----:B------:R-:W-:-:S00]  /*1cc0*/  BRA `(.L_x_0) ;  /* 0xfffffffc00fc7947 */ /* 0x000fc0000383ffff */
[----:B------:R-:W-:-:S00]  /*1cd0*/  NOP ;  /* 0x0000000000007918 */ /* 0x000fc00000000000 */
        /* <DEDUP_REMOVED lines=10> */
.L_x_1:


//--------------------- .nv.constant0.triton_poi_fused_cat_23 --------------------------
	.section	.nv.constant0.triton_poi_fused_cat_23,"a",@progbits
	.sectionflags	@""
	.align	4
.nv.constant0.triton_poi_fused_cat_23:
	.zero		772
